def attn_fwd(
    Q,
    K,
    V,
    Out,
    Lse,
    sm_scale,
    stride_qz,
    stride_qh,
    stride_qm,
    stride_qk,
    stride_kz,
    stride_kh,
    stride_kn,
    stride_kk,
    stride_vz,
    stride_vh,
    stride_vn,
    stride_vk,
    stride_oz,
    stride_oh,
    stride_om,
    stride_ok,
    seqlen_q,
    seqlen_k,
    BLOCK_M: tl.constexpr,
    BLOCK_N: tl.constexpr,
    HEAD_DIM: tl.constexpr,
    CAUSAL: tl.constexpr,
):
    start_m = tl.program_id(0)
    off_hz = tl.program_id(1)
    q_off = off_hz * stride_qh
    k_off = off_hz * stride_kh
    v_off = off_hz * stride_vh
    offs_m = start_m * BLOCK_M + tl.arange(0, BLOCK_M)
    offs_d = tl.arange(0, HEAD_DIM)
    offs_n = tl.arange(0, BLOCK_N)
    q_ptrs = Q + q_off + offs_m[:, None] * stride_qm + offs_d[None, :] * stride_qk
    k_ptrs = K + k_off + offs_d[:, None] * stride_kk + offs_n[None, :] * stride_kn
    v_ptrs = V + v_off + offs_n[:, None] * stride_vn + offs_d[None, :] * stride_vk
    m_i = tl.full([BLOCK_M], float("-inf"), dtype=tl.float32)
    l_i = tl.zeros([BLOCK_M], dtype=tl.float32) + 1.0
    acc = tl.zeros([BLOCK_M, HEAD_DIM], dtype=tl.float32)
    q = tl.load(q_ptrs)
    acc, l_i, m_i = _attn_fwd_inner(
        acc,
        l_i,
        m_i,
        q,
        k_ptrs,
        v_ptrs,
        sm_scale,
        stride_kn,
        stride_vn,
        start_m,
        seqlen_k,
        BLOCK_M,
        BLOCK_N,
        HEAD_DIM,
        CAUSAL,
    )
    acc = acc / l_i[:, None]
    lse = m_i + tl.math.log2(l_i) / 1.4426950408889634
    o_ptrs = (
        Out
        + off_hz * stride_oh
        + offs_m[:, None] * stride_om
        + offs_d[None, :] * stride_ok
    )
    tl.store(o_ptrs, acc.to(Out.dtype.element_ty))
    tl.store(Lse + off_hz * seqlen_q + offs_m, lse)

# config = {"BLOCK_M": 64, "BLOCK_N": 16, "HEAD_DIM": 32, "arch": "sm_100", "causal": true, "dtype": "fp16", "num_stages": 2, "num_warps": 8}
# arch = sm_100


// ===== COMPILED SASS (sm_100a) =====

	.target	sm_100a

	.elftype	@"ET_EXEC"


//--------------------- .note.nv.tkinfo           --------------------------
	.section	.note.nv.tkinfo,"",@"SHT_NOTE"
	.sectionflags	@"SHF_NOTE_NV_TKINFO"
	.tkinfo
        /*0018*/ 	.word	0x00000081
        /*0030*/ 	.string	""
        /*0030*/ 	.string	"ptxas-blackwell"
        /*0030*/ 	.string	"Cuda compilation tools, release 12.9, V12.9.86"
        /*0030*/ 	.string	"Build cuda_12.9.r12.9/compiler.36037853_0"
        /*0030*/ 	.string	"-v  -suppress-debug-info  -lineinfo  -arch sm_100a "



//--------------------- .note.nv.cuver            --------------------------
	.section	.note.nv.cuver,"",@"SHT_NOTE"
	.sectionflags	@"SHF_NOTE_NV_CUVER"
        /*0018*/ 	.short	0x0001
        /*001a*/ 	.short	0x0064
        /*001c*/ 	.short	0x0001
        /*001e*/ 	.short	0x0000
        /*0020*/ 	.short	0x0001
        /*0022*/ 	.short	0x0000


//--------------------- .nv.info                  --------------------------
	.section	.nv.info,"",@"SHT_CUDA_INFO"
	.align	4


	//----- nvinfo : EIATTR_REGCOUNT
	.align		4
        /*0000*/ 	.byte	0x04, 0x2f
        /*0002*/ 	.short	(.L_5 - .L_4)
	.align		4
.L_4:
        /*0004*/ 	.word	index@(attn_fwd)
        /*0008*/ 	.word	0x00000028


	//----- nvinfo : EIATTR_FRAME_SIZE
	.align		4
.L_5:
        /*000c*/ 	.byte	0x04, 0x11
        /*000e*/ 	.short	(.L_7 - .L_6)
	.align		4
.L_6:
        /*0010*/ 	.word	index@($__internal_2_$__cuda_sm10x_tcgen05_guardrail_trap_unallocated_columns_being_dealloced)
        /*0014*/ 	.word	0x00000000


	//----- nvinfo : EIATTR_FRAME_SIZE
	.align		4
.L_7:
        /*0018*/ 	.byte	0x04, 0x11
        /*001a*/ 	.short	(.L_9 - .L_8)
	.align		4
.L_8:
        /*001c*/ 	.word	index@($__internal_1_$__cuda_sm10x_tcgen05_guardrail_trap_phase_invalid_during_alloc)
        /*0020*/ 	.word	0x00000000


	//----- nvinfo : EIATTR_FRAME_SIZE
	.align		4
.L_9:
        /*0024*/ 	.byte	0x04, 0x11
        /*0026*/ 	.short	(.L_11 - .L_10)
	.align		4
.L_10:
        /*0028*/ 	.word	index@($__internal_0_$__cuda_sm10x_tcgen05_guardrail_trap_col_being_dealloced_not_returned_by_alloc)
        /*002c*/ 	.word	0x00000000


	//----- nvinfo : EIATTR_FRAME_SIZE
	.align		4
.L_11:
        /*0030*/ 	.byte	0x04, 0x11
        /*0032*/ 	.short	(.L_13 - .L_12)
	.align		4
.L_12:
        /*0034*/ 	.word	index@(attn_fwd)
        /*0038*/ 	.word	0x00000000


	//----- nvinfo : EIATTR_MIN_STACK_SIZE
	.align		4
.L_13:
        /*003c*/ 	.byte	0x04, 0x12
        /*003e*/ 	.short	(.L_15 - .L_14)
	.align		4
.L_14:
        /*0040*/ 	.word	index@(attn_fwd)
        /*0044*/ 	.word	0x00000000
.L_15:


//--------------------- .nv.info.attn_fwd         --------------------------
	.section	.nv.info.attn_fwd,"",@"SHT_CUDA_INFO"
	.sectionflags	@""
	.align	4


	//----- nvinfo : EIATTR_CUDA_API_VERSION
	.align		4
        /*0000*/ 	.byte	0x04, 0x37
        /*0002*/ 	.short	(.L_17 - .L_16)
.L_16:
        /*0004*/ 	.word	0x00000081


	//----- nvinfo : EIATTR_KPARAM_INFO
	.align		4
.L_17:
        /*0008*/ 	.byte	0x04, 0x17
        /*000a*/ 	.short	(.L_19 - .L_18)
.L_18:
        /*000c*/ 	.word	0x00000000
        /*0010*/ 	.short	0x0019
        /*0012*/ 	.short	0x0080
        /*0014*/ 	.byte	0x00, 0xf4, 0x21, 0x00


	//----- nvinfo : EIATTR_KPARAM_INFO
	.align		4
.L_19:
        /*0018*/ 	.byte	0x04, 0x17
        /*001a*/ 	.short	(.L_21 - .L_20)
.L_20:
        /*001c*/ 	.word	0x00000000
        /*0020*/ 	.short	0x0018
        /*0022*/ 	.short	0x0078
        /*0024*/ 	.byte	0x00, 0xf4, 0x21, 0x00


	//----- nvinfo : EIATTR_KPARAM_INFO
	.align		4
.L_21:
        /*0028*/ 	.byte	0x04, 0x17
        /*002a*/ 	.short	(.L_23 - .L_22)
.L_22:
        /*002c*/ 	.word	0x00000000
        /*0030*/ 	.short	0x0017
        /*0032*/ 	.short	0x0070
        /*0034*/ 	.byte	0x00, 0xf0, 0x11, 0x00


	//----- nvinfo : EIATTR_KPARAM_INFO
	.align		4
.L_23:
        /*0038*/ 	.byte	0x04, 0x17
        /*003a*/ 	.short	(.L_25 - .L_24)
.L_24:
        /*003c*/ 	.word	0x00000000
        /*0040*/ 	.short	0x0016
        /*0042*/ 	.short	0x006c
        /*0044*/ 	.byte	0x00, 0xf0, 0x11, 0x00


	//----- nvinfo : EIATTR_KPARAM_INFO
	.align		4
.L_25:
        /*0048*/ 	.byte	0x04, 0x17
        /*004a*/ 	.short	(.L_27 - .L_26)
.L_26:
        /*004c*/ 	.word	0x00000000
        /*0050*/ 	.short	0x0015
        /*0052*/ 	.short	0x0068
        /*0054*/ 	.byte	0x00, 0xf0, 0x11, 0x00


	//----- nvinfo : EIATTR_KPARAM_INFO
	.align		4
.L_27:
        /*0058*/ 	.byte	0x04, 0x17
        /*005a*/ 	.short	(.L_29 - .L_28)
.L_28:
        /*005c*/ 	.word	0x00000000
        /*0060*/ 	.short	0x0014
        /*0062*/ 	.short	0x0064
        /*0064*/ 	.byte	0x00, 0xf0, 0x11, 0x00


	//----- nvinfo : EIATTR_KPARAM_INFO
	.align		4
.L_29:
        /*0068*/ 	.byte	0x04, 0x17
        /*006a*/ 	.short	(.L_31 - .L_30)
.L_30:
        /*006c*/ 	.word	0x00000000
        /*0070*/ 	.short	0x0013
        /*0072*/ 	.short	0x0060
        /*0074*/ 	.byte	0x00, 0xf0, 0x11, 0x00


	//----- nvinfo : EIATTR_KPARAM_INFO
	.align		4
.L_31:
        /*0078*/ 	.byte	0x04, 0x17
        /*007a*/ 	.short	(.L_33 - .L_32)
.L_32:
        /*007c*/ 	.word	0x00000000
        /*0080*/ 	.short	0x0012
        /*0082*/ 	.short	0x005c
        /*0084*/ 	.byte	0x00, 0xf0, 0x11, 0x00


	//----- nvinfo : EIATTR_KPARAM_INFO
	.align		4
.L_33:
        /*0088*/ 	.byte	0x04, 0x17
        /*008a*/ 	.short	(.L_35 - .L_34)
.L_34:
        /*008c*/ 	.word	0x00000000
        /*0090*/ 	.short	0x0011
        /*0092*/ 	.short	0x0058
        /*0094*/ 	.byte	0x00, 0xf0, 0x11, 0x00


	//----- nvinfo : EIATTR_KPARAM_INFO
	.align		4
.L_35:
        /*0098*/ 	.byte	0x04, 0x17
        /*009a*/ 	.short	(.L_37 - .L_36)
.L_36:
        /*009c*/ 	.word	0x00000000
        /*00a0*/ 	.short	0x0010
        /*00a2*/ 	.short	0x0054
        /*00a4*/ 	.byte	0x00, 0xf0, 0x11, 0x00


	//----- nvinfo : EIATTR_KPARAM_INFO
	.align		4
.L_37:
        /*00a8*/ 	.byte	0x04, 0x17
        /*00aa*/ 	.short	(.L_39 - .L_38)
.L_38:
        /*00ac*/ 	.word	0x00000000
        /*00b0*/ 	.short	0x000f
        /*00b2*/ 	.short	0x0050
        /*00b4*/ 	.byte	0x00, 0xf0, 0x11, 0x00


	//----- nvinfo : EIATTR_KPARAM_INFO
	.align		4
.L_39:
        /*00b8*/ 	.byte	0x04, 0x17
        /*00ba*/ 	.short	(.L_41 - .L_40)
.L_40:
        /*00bc*/ 	.word	0x00000000
        /*00c0*/ 	.short	0x000e
        /*00c2*/ 	.short	0x004c
        /*00c4*/ 	.byte	0x00, 0xf0, 0x11, 0x00


	//----- nvinfo : EIATTR_KPARAM_INFO
	.align		4
.L_41:
        /*00c8*/ 	.byte	0x04, 0x17
        /*00ca*/ 	.short	(.L_43 - .L_42)
.L_42:
        /*00cc*/ 	.word	0x00000000
        /*00d0*/ 	.short	0x000d
        /*00d2*/ 	.short	0x0048
        /*00d4*/ 	.byte	0x00, 0xf0, 0x11, 0x00


	//----- nvinfo : EIATTR_KPARAM_INFO
	.align		4
.L_43:
        /*00d8*/ 	.byte	0x04, 0x17
        /*00da*/ 	.short	(.L_45 - .L_44)
.L_44:
        /*00dc*/ 	.word	0x00000000
        /*00e0*/ 	.short	0x000c
        /*00e2*/ 	.short	0x0044
        /*00e4*/ 	.byte	0x00, 0xf0, 0x11, 0x00


	//----- nvinfo : EIATTR_KPARAM_INFO
	.align		4
.L_45:
        /*00e8*/ 	.byte	0x04, 0x17
        /*00ea*/ 	.short	(.L_47 - .L_46)
.L_46:
        /*00ec*/ 	.word	0x00000000
        /*00f0*/ 	.short	0x000b
        /*00f2*/ 	.short	0x0040
        /*00f4*/ 	.byte	0x00, 0xf0, 0x11, 0x00


	//----- nvinfo : EIATTR_KPARAM_INFO
	.align		4
.L_47:
        /*00f8*/ 	.byte	0x04, 0x17
        /*00fa*/ 	.short	(.L_49 - .L_48)
.L_48:
        /*00fc*/ 	.word	0x00000000
        /*0100*/ 	.short	0x000a
        /*0102*/ 	.short	0x003c
        /*0104*/ 	.byte	0x00, 0xf0, 0x11, 0x00


	//----- nvinfo : EIATTR_KPARAM_INFO
	.align		4
.L_49:
        /*0108*/ 	.byte	0x04, 0x17
        /*010a*/ 	.short	(.L_51 - .L_50)
.L_50:
        /*010c*/ 	.word	0x00000000
        /*0110*/ 	.short	0x0009
        /*0112*/ 	.short	0x0038
        /*0114*/ 	.byte	0x00, 0xf0, 0x11, 0x00


	//----- nvinfo : EIATTR_KPARAM_INFO
	.align		4
.L_51:
        /*0118*/ 	.byte	0x04, 0x17
        /*011a*/ 	.short	(.L_53 - .L_52)
.L_52:
        /*011c*/ 	.word	0x00000000
        /*0120*/ 	.short	0x0008
        /*0122*/ 	.short	0x0034
        /*0124*/ 	.byte	0x00, 0xf0, 0x11, 0x00


	//----- nvinfo : EIATTR_KPARAM_INFO
	.align		4
.L_53:
        /*0128*/ 	.byte	0x04, 0x17
        /*012a*/ 	.short	(.L_55 - .L_54)
.L_54:
        /*012c*/ 	.word	0x00000000
        /*0130*/ 	.short	0x0007
        /*0132*/ 	.short	0x0030
        /*0134*/ 	.byte	0x00, 0xf0, 0x11, 0x00


	//----- nvinfo : EIATTR_KPARAM_INFO
	.align		4
.L_55:
        /*0138*/ 	.byte	0x04, 0x17
        /*013a*/ 	.short	(.L_57 - .L_56)
.L_56:
        /*013c*/ 	.word	0x00000000
        /*0140*/ 	.short	0x0006
        /*0142*/ 	.short	0x002c
        /*0144*/ 	.byte	0x00, 0xf0, 0x11, 0x00


	//----- nvinfo : EIATTR_KPARAM_INFO
	.align		4
.L_57:
        /*0148*/ 	.byte	0x04, 0x17
        /*014a*/ 	.short	(.L_59 - .L_58)
.L_58:
        /*014c*/ 	.word	0x00000000
        /*0150*/ 	.short	0x0005
        /*0152*/ 	.short	0x0028
        /*0154*/ 	.byte	0x00, 0xf0, 0x11, 0x00


	//----- nvinfo : EIATTR_KPARAM_INFO
	.align		4
.L_59:
        /*0158*/ 	.byte	0x04, 0x17
        /*015a*/ 	.short	(.L_61 - .L_60)
.L_60:
        /*015c*/ 	.word	0x00000000
        /*0160*/ 	.short	0x0004
        /*0162*/ 	.short	0x0020
        /*0164*/ 	.byte	0x00, 0xf4, 0x21, 0x00


	//----- nvinfo : EIATTR_KPARAM_INFO
	.align		4
.L_61:
        /*0168*/ 	.byte	0x04, 0x17
        /*016a*/ 	.short	(.L_63 - .L_62)
.L_62:
        /*016c*/ 	.word	0x00000000
        /*0170*/ 	.short	0x0003
        /*0172*/ 	.short	0x0018
        /*0174*/ 	.byte	0x00, 0xf4, 0x21, 0x00


	//----- nvinfo : EIATTR_KPARAM_INFO
	.align		4
.L_63:
        /*0178*/ 	.byte	0x04, 0x17
        /*017a*/ 	.short	(.L_65 - .L_64)
.L_64:
        /*017c*/ 	.word	0x00000000
        /*0180*/ 	.short	0x0002
        /*0182*/ 	.short	0x0010
        /*0184*/ 	.byte	0x00, 0xf4, 0x21, 0x00


	//----- nvinfo : EIATTR_KPARAM_INFO
	.align		4
.L_65:
        /*0188*/ 	.byte	0x04, 0x17
        /*018a*/ 	.short	(.L_67 - .L_66)
.L_66:
        /*018c*/ 	.word	0x00000000
        /*0190*/ 	.short	0x0001
        /*0192*/ 	.short	0x0008
        /*0194*/ 	.byte	0x00, 0xf4, 0x21, 0x00


	//----- nvinfo : EIATTR_KPARAM_INFO
	.align		4
.L_67:
        /*0198*/ 	.byte	0x04, 0x17
        /*019a*/ 	.short	(.L_69 - .L_68)
.L_68:
        /*019c*/ 	.word	0x00000000
        /*01a0*/ 	.short	0x0000
        /*01a2*/ 	.short	0x0000
        /*01a4*/ 	.byte	0x00, 0xf4, 0x21, 0x00


	//----- nvinfo : EIATTR_AT_ENTRY_FRAGMENTS
	.align		4
.L_69:
        /*01a8*/ 	.byte	0x04, 0x4f
        /*01aa*/ 	.short	(.L_71 - .L_70)


	//   ....[0]....
.L_70:
        /*01ac*/ 	.word	0x00000004


	//----- nvinfo : EIATTR_RESERVED_SMEM_USED
	.align		4
.L_71:
        /*01b0*/ 	.byte	0x01, 0x41
	.zero		2


	//----- nvinfo : EIATTR_SPARSE_MMA_MASK
	.align		4
        /*01b4*/ 	.byte	0x03, 0x50
        /*01b6*/ 	.short	0x0000


	//----- nvinfo : EIATTR_TCGEN05_1CTA_USED
	.align		4
        /*01b8*/ 	.byte	0x01, 0x51
	.zero		2


	//----- nvinfo : EIATTR_MAXREG_COUNT
	.align		4
        /*01bc*/ 	.byte	0x03, 0x1b
        /*01be*/ 	.short	0x00ff


	//----- nvinfo : EIATTR_NUM_BARRIERS
	.align		4
        /*01c0*/ 	.byte	0x02, 0x4c
        /*01c2*/ 	.byte	0x01
	.zero		1


	//----- nvinfo : EIATTR_INT_WARP_WIDE_INSTR_OFFSETS
	.align		4
        /*01c4*/ 	.byte	0x04, 0x31
        /*01c6*/ 	.short	(.L_73 - .L_72)


	//   ....[0]....
.L_72:
        /*01c8*/ 	.word	0x000008f0


	//   ....[1]....
        /*01cc*/ 	.word	0x00000920


	//   ....[2]....
        /*01d0*/ 	.word	0x00000b40


	//   ....[3]....
        /*01d4*/ 	.word	0x00000ba0


	//   ....[4]....
        /*01d8*/ 	.word	0x00001a70


	//   ....[5]....
        /*01dc*/ 	.word	0x00003150


	//   ....[6]....
        /*01e0*/ 	.word	0x000031a0


	//----- nvinfo : EIATTR_COOP_GROUP_MASK_REGIDS
	.align		4
.L_73:
        /*01e4*/ 	.byte	0x04, 0x29
        /*01e6*/ 	.short	(.L_75 - .L_74)


	//   ....[0]....
.L_74:
        /*01e8*/ 	.word	0xffffffff


	//   ....[1]....
        /*01ec*/ 	.word	0xffffffff


	//   ....[2]....
        /*01f0*/ 	.word	0xffffffff


	//   ....[3]....
        /*01f4*/ 	.word	0xffffffff


	//   ....[4]....
        /*01f8*/ 	.word	0xffffffff


	//   ....[5]....
        /*01fc*/ 	.word	0xffffffff


	//   ....[6]....
        /*0200*/ 	.word	0xffffffff


	//   ....[7]....
        /*0204*/ 	.word	0xffffffff


	//   ....[8]....
        /*0208*/ 	.word	0xffffffff


	//   ....[9]....
        /*020c*/ 	.word	0xffffffff


	//   ....[10]....
        /*0210*/ 	.word	0xffffffff


	//   ....[11]....
        /*0214*/ 	.word	0xffffffff


	//----- nvinfo : EIATTR_COOP_GROUP_INSTR_OFFSETS
	.align		4
.L_75:
        /*0218*/ 	.byte	0x04, 0x28
        /*021a*/ 	.short	(.L_77 - .L_76)


	//   ....[0]....
.L_76:
        /*021c*/ 	.word	0x00000060


	//   ....[1]....
        /*0220*/ 	.word	0x00000320


	//   ....[2]....
        /*0224*/ 	.word	0x00001100


	//   ....[3]....
        /*0228*/ 	.word	0x000011d0


	//   ....[4]....
        /*022c*/ 	.word	0x00001340


	//   ....[5]....
        /*0230*/ 	.word	0x00001410


	//   ....[6]....
        /*0234*/ 	.word	0x00001e40


	//   ....[7]....
        /*0238*/ 	.word	0x00001e90


	//   ....[8]....
        /*023c*/ 	.word	0x00001fe0


	//   ....[9]....
        /*0240*/ 	.word	0x00002040


	//   ....[10]....
        /*0244*/ 	.word	0x00002fe0


	//   ....[11]....
        /*0248*/ 	.word	0x00003250


	//----- nvinfo : EIATTR_VRC_CTA_INIT_COUNT
	.align		4
.L_77:
        /*024c*/ 	.byte	0x02, 0x4a
        /*024e*/ 	.byte	0x80
	.zero		1


	//----- nvinfo : EIATTR_MBARRIER_INSTR_OFFSETS
	.align		4
        /*0250*/ 	.byte	0x04, 0x39
        /*0252*/ 	.short	(.L_79 - .L_78)


	//   ....[0]....
.L_78:
        /*0254*/ 	.word	0x00000ad0
        /*0258*/ 	.word	0x000000ff
        /*025c*/ 	.word	0x00001c00
        /*0260*/ 	.short	0x0100
        /*0262*/ 	.byte	0x0c
	.zero		1


	//   ....[1]....
        /*0264*/ 	.word	0x00000bd0
        /*0268*/ 	.word	0x000000ff
        /*026c*/ 	.word	0x00001c08
        /*0270*/ 	.short	0x0100
        /*0272*/ 	.byte	0x0c
	.zero		1


	//   ....[2]....
        /*0274*/ 	.word	0x00000c40
        /*0278*/ 	.word	0x000000ff
        /*027c*/ 	.word	0x00001400
        /*0280*/ 	.short	0x0100
        /*0282*/ 	.byte	0x0c
	.zero		1


	//   ....[3]....
        /*0284*/ 	.word	0x00000e20
        /*0288*/ 	.word	0x000000ff
        /*028c*/ 	.word	0x00001400
        /*0290*/ 	.short	0x010a
        /*0292*/ 	.byte	0x0c
	.zero		1


	//   ....[4]....
        /*0294*/ 	.word	0x00000f80
        /*0298*/ 	.word	0x000000ff
        /*029c*/ 	.word	0x00001400
        /*02a0*/ 	.short	0x0108
        /*02a2*/ 	.byte	0x0c
	.zero		1


	//   ....[5]....
        /*02a4*/ 	.word	0x00001b00
        /*02a8*/ 	.word	0x000000ff
        /*02ac*/ 	.word	0x00001c10
        /*02b0*/ 	.short	0x0100
        /*02b2*/ 	.byte	0x0c
	.zero		1


	//   ....[6]....
        /*02b4*/ 	.word	0x00001c20
        /*02b8*/ 	.word	0x000000ff
        /*02bc*/ 	.word	0x00001c10
        /*02c0*/ 	.short	0x010a
        /*02c2*/ 	.byte	0x0c
	.zero		1


	//   ....[7]....
        /*02c4*/ 	.word	0x00001d60
        /*02c8*/ 	.word	0x000000ff
        /*02cc*/ 	.word	0x00001c10
        /*02d0*/ 	.short	0x0108
        /*02d2*/ 	.byte	0x0c
	.zero		1


	//   ....[8]....
        /*02d4*/ 	.word	0x000020a0
        /*02d8*/ 	.word	0x000000ff
        /*02dc*/ 	.word	0x00000000
        /*02e0*/ 	.short	0x010a
        /*02e2*/ 	.byte	0x23
	.zero		1


	//   ....[9]....
        /*02e4*/ 	.word	0x000024e0
        /*02e8*/ 	.word	0x000000ff
        /*02ec*/ 	.word	0x00000000
        /*02f0*/ 	.short	0x010a
        /*02f2*/ 	.byte	0x23
	.zero		1


	//   ....[10]....
        /*02f4*/ 	.word	0x00002640
        /*02f8*/ 	.word	0x000000ff
        /*02fc*/ 	.word	0x00001c00
        /*0300*/ 	.short	0x0108
        /*0302*/ 	.byte	0x0c
	.zero		1


	//   ....[11]....
        /*0304*/ 	.word	0x000027d0
        /*0308*/ 	.word	0x000000ff
        /*030c*/ 	.word	0x00001c08
        /*0310*/ 	.short	0x0108
        /*0312*/ 	.byte	0x0c
	.zero		1


	//   ....[12]....
        /*0314*/ 	.word	0x00003270
        /*0318*/ 	.word	0x000000ff
        /*031c*/ 	.word	0x00001400
        /*0320*/ 	.short	0x010a
        /*0322*/ 	.byte	0x0c
	.zero		1


	//   ....[13]....
        /*0324*/ 	.word	0x000032a0
        /*0328*/ 	.word	0x000000ff
        /*032c*/ 	.word	0x00001c10
        /*0330*/ 	.short	0x010a
        /*0332*/ 	.byte	0x0c
	.zero		1


	//   ....[14]....
        /*0334*/ 	.word	0x000032d0
        /*0338*/ 	.word	0x000000ff
        /*033c*/ 	.word	0x00000000
        /*0340*/ 	.short	0x010a
        /*0342*/ 	.byte	0x23
	.zero		1


	//   ....[15]....
        /*0344*/ 	.word	0x00003300
        /*0348*/ 	.word	0x000000ff
        /*034c*/ 	.word	0x00000000
        /*0350*/ 	.short	0x010a
        /*0352*/ 	.byte	0x23
	.zero		1


	//----- nvinfo : EIATTR_NUM_MBARRIERS
	.align		4
.L_79:
        /*0354*/ 	.byte	0x03, 0x38
        /*0356*/ 	.short	0xffff


	//----- nvinfo : EIATTR_EXIT_INSTR_OFFSETS
	.align		4
        /*0358*/ 	.byte	0x04, 0x1c
        /*035a*/ 	.short	(.L_81 - .L_80)


	//   ....[0]....
.L_80:
        /*035c*/ 	.word	0x00003260


	//----- nvinfo : EIATTR_REQNTID
	.align		4
.L_81:
        /*0360*/ 	.byte	0x04, 0x10
        /*0362*/ 	.short	(.L_83 - .L_82)
.L_82:
        /*0364*/ 	.word	0x00000100
        /*0368*/ 	.word	0x00000001
        /*036c*/ 	.word	0x00000001


	//----- nvinfo : EIATTR_CRS_STACK_SIZE
	.align		4
.L_83:
        /*0370*/ 	.byte	0x04, 0x1e
        /*0372*/ 	.short	(.L_85 - .L_84)
.L_84:
        /*0374*/ 	.word	0x00000000


	//----- nvinfo : EIATTR_CBANK_PARAM_SIZE
	.align		4
.L_85:
        /*0378*/ 	.byte	0x03, 0x19
        /*037a*/ 	.short	0x0088


	//----- nvinfo : EIATTR_PARAM_CBANK
	.align		4
        /*037c*/ 	.byte	0x04, 0x0a
        /*037e*/ 	.short	(.L_87 - .L_86)
	.align		4
.L_86:
        /*0380*/ 	.word	index@(.nv.constant0.attn_fwd)
        /*0384*/ 	.short	0x0380
        /*0386*/ 	.short	0x0088


	//----- nvinfo : EIATTR_SW_WAR
	.align		4
.L_87:
        /*0388*/ 	.byte	0x04, 0x36
        /*038a*/ 	.short	(.L_89 - .L_88)
.L_88:
        /*038c*/ 	.word	0x00000008
.L_89:


//--------------------- .nv.compat                --------------------------
	.section	.nv.compat,"",@"SHT_CUDA_COMPAT_INFO"
	.align	4
        /*0000*/ 	.byte	0x02, 0x02, 0x02, 0x00, 0x02, 0x05, 0x05, 0x00, 0x02, 0x03, 0x00, 0x00, 0x02, 0x06, 0x01, 0x00


//--------------------- .nv.callgraph             --------------------------
	.section	.nv.callgraph,"",@"SHT_CUDA_CALLGRAPH"
	.align	4
	.sectionentsize	8
	.align		4
        /*0000*/ 	.word	0x00000000
	.align		4
        /*0004*/ 	.word	0xffffffff
	.align		4
        /*0008*/ 	.word	0x00000000
	.align		4
        /*000c*/ 	.word	0xfffffffe
	.align		4
        /*0010*/ 	.word	0x00000000
	.align		4
        /*0014*/ 	.word	0xfffffffd
	.align		4
        /*0018*/ 	.word	0x00000000
	.align		4
        /*001c*/ 	.word	0xfffffffc


//--------------------- .nv.constant4             --------------------------
	.section	.nv.constant4,"a",@progbits
	.align	8
	.align		8
.nv.constant4:
        /*0000*/ 	.dword	_$_str


//--------------------- .text.attn_fwd            --------------------------
	.section	.text.attn_fwd,"ax",@progbits
	.align	128
        .global         attn_fwd
        .type           attn_fwd,@function
        .size           attn_fwd,(.L_x_31 - attn_fwd)
        .other          attn_fwd,@"STO_CUDA_ENTRY STV_DEFAULT"
attn_fwd:
.text.attn_fwd:
[----:B------:R-:W0:Y:S01]  /*0000*/  LDC R1, c[0x0][0x37c] ;  /* 0x0000df00ff017b82 */ /* 0x000e220000000800 */
[----:B------:R-:W1:Y:S02]  /*0010*/  S2R R0, SR_TID.X ;  /* 0x0000000000007919 */ /* 0x000e640000002100 */
[----:B-1----:R-:W-:-:S13]  /*0020*/  ISETP.GE.U32.AND P0, PT, R0, 0x20, PT ;  /* 0x000000200000780c */ /* 0x002fda0003f06070 */
[----:B------:R-:W-:Y:S02]  /*0030*/  VOTEU.ANY UP1, P0 ;  /* 0x0000000000ff7886 */ /* 0x000fe40000020100 */
[----:B0-----:R-:W-:Y:S05]  /*0040*/  BRA.U UP1, `(.L_x_0) ;  /* 0x0000000101b87547 */ /* 0x001fea000b800000 */
[----:B------:R-:W0:Y:S01]  /*0050*/  S2UR UR6, SR_CgaCtaId ;  /* 0x00000000000679c3 */ /* 0x000e220000008800 */
[----:B------:R-:W-:Y:S01]  /*0060*/  NOP ;  /* 0x0000000000007918 */ /* 0x000fe20000000000 */
[----:B------:R-:W-:Y:S02]  /*0070*/  UMOV UR4, 0x40 ;  /* 0x0000004000047882 */ /* 0x000fe40000000000 */
[----:B0-----:R-:W-:-:S09]  /*0080*/  ULEA UR4, UR6, UR4, 0x18 ;  /* 0x0000000406047291 */ /* 0x001fd2000f8ec0ff */
[----:B------:R-:W0:Y:S01]  /*0090*/  LDS.U8 R2, [UR4] ;  /* 0x00000004ff027984 */ /* 0x000e220008000000 */
[----:B------:R-:W-:Y:S02]  /*00a0*/  UMOV UR4, 0x400 ;  /* 0x0000040000047882 */ /* 0x000fe40000000000 */
[----:B------:R-:W-:Y:S01]  /*00b0*/  ULEA UR4, UR6, UR4, 0x18 ;  /* 0x0000000406047291 */ /* 0x000fe2000f8ec0ff */
[----:B0-----:R-:W-:-:S13]  /*00c0*/  ISETP.NE.AND P0, PT, R2, RZ, PT ;  /* 0x000000ff0200720c */ /* 0x001fda0003f05270 */
[----:B------:R-:W-:Y:S05]  /*00d0*/  @P0 BRA `(.L_x_1) ;  /* 0x00000000007c0947 */ /* 0x000fea0003800000 */
[----:B------:R-:W-:-:S13]  /*00e0*/  ELECT P0, URZ, PT ;  /* 0x0000000000ff782f */ /* 0x000fda0003800000 */
[----:B------:R-:W-:Y:S05]  /*00f0*/  @!P0 BRA `(.L_x_2) ;  /* 0x0000000000848947 */ /* 0x000fea0003800000 */
[----:B------:R-:W-:Y:S01]  /*0100*/  UMOV UR5, 0x2 ;  /* 0x0000000200057882 */ /* 0x000fe20000000000 */
[----:B------:R-:W-:Y:S02]  /*0110*/  IMAD.MOV.U32 R5, RZ, RZ, 0x1 ;  /* 0x00000001ff057424 */ /* 0x000fe400078e00ff */
[----:B------:R-:W-:Y:S02]  /*0120*/  IMAD.MOV.U32 R3, RZ, RZ, 0x3 ;  /* 0x00000003ff037424 */ /* 0x000fe400078e00ff */
[----:B------:R-:W-:Y:S04]  /*0130*/  DEPBAR.LE SB0, 0x36 ;  /* 0x00008d800000791a */ /* 0x000fe80000000000 */
[----:B------:R-:W0:Y:S02]  /*0140*/  UTCATOMSWS.FIND_AND_SET.ALIGN UP0, UR5, UR5 ;  /* 0x00000005000575e3 */ /* 0x000e240008000800 */
[----:B0-----:R-:W-:-:S04]  /*0150*/  PLOP3.LUT P0, PT, PT, PT, UP0, 0x80, 0x8 ;  /* 0x000000000008781c */ /* 0x001fc80003f0f008 */
[----:B------:R-:W-:-:S04]  /*0160*/  SEL R2, RZ, 0xffffffff, !P0 ;  /* 0xffffffffff027807 */ /* 0x000fc80004000000 */
[----:B------:R-:W-:Y:S01]  /*0170*/  ISETP.NE.AND P0, PT, R2, RZ, PT ;  /* 0x000000ff0200720c */ /* 0x000fe20003f05270 */
[----:B------:R-:W-:-:S12]  /*0180*/  IMAD.U32 R2, RZ, RZ, UR5 ;  /* 0x00000005ff027e24 */ /* 0x000fd8000f8e00ff */
[----:B------:R-:W-:Y:S05]  /*0190*/  @P0 BRA `(.L_x_3) ;  /* 0x0000000000240947 */ /* 0x000fea0003800000 */
.L_x_4:
[----:B------:R-:W-:Y:S05]  /*01a0*/  NANOSLEEP 0x64 ;  /* 0x000000640000795d */ /* 0x000fea0003800000 */
[----:B------:R-:W-:-:S05]  /*01b0*/  UMOV UR5, 0x2 ;  /* 0x0000000200057882 */ /* 0x000fca0000000000 */
[----:B------:R-:W-:Y:S04]  /*01c0*/  DEPBAR.LE SB0, 0x36 ;  /* 0x00008d800000791a */ /* 0x000fe80000000000 */
[----:B------:R-:W0:Y:S02]  /*01d0*/  UTCATOMSWS.FIND_AND_SET.ALIGN UP0, UR5, UR5 ;  /* 0x00000005000575e3 */ /* 0x000e240008000800 */
[----:B0-----:R-:W-:-:S04]  /*01e0*/  PLOP3.LUT P0, PT, PT, PT, UP0, 0x80, 0x8 ;  /* 0x000000000008781c */ /* 0x001fc80003f0f008 */
[----:B------:R-:W-:-:S04]  /*01f0*/  SEL R2, RZ, 0xffffffff, !P0 ;  /* 0xffffffffff027807 */ /* 0x000fc80004000000 */
[----:B------:R-:W-:Y:S01]  /*0200*/  ISETP.NE.AND P0, PT, R2, RZ, PT ;  /* 0x000000ff0200720c */ /* 0x000fe20003f05270 */
[----:B------:R-:W-:-:S12]  /*0210*/  IMAD.U32 R2, RZ, RZ, UR5 ;  /* 0x00000005ff027e24 */ /* 0x000fd8000f8e00ff */
[----:B------:R-:W-:Y:S05]  /*0220*/  @!P0 BRA `(.L_x_4) ;  /* 0xfffffffc00dc8947 */ /* 0x000fea000383ffff */
.L_x_3:
[C---:B------:R-:W-:Y:S01]  /*0230*/  VIADD R4, R2.reuse, 0x10 ;  /* 0x0000001002047836 */ /* 0x040fe20000000000 */
[----:B------:R-:W-:Y:S01]  /*0240*/  UMOV UR5, 0x50 ;  /* 0x0000005000057882 */ /* 0x000fe20000000000 */
[----:B------:R-:W-:Y:S01]  /*0250*/  SHF.L.U32 R3, R3, R2, RZ ;  /* 0x0000000203037219 */ /* 0x000fe200000006ff */
[----:B------:R-:W-:Y:S01]  /*0260*/  ULEA UR5, UR6, UR5, 0x18 ;  /* 0x0000000506057291 */ /* 0x000fe2000f8ec0ff */
[----:B------:R-:W-:Y:S01]  /*0270*/  IMAD.SHL.U32 R2, R2, 0x20, RZ ;  /* 0x0000002002027824 */ /* 0x000fe200078e00ff */
[----:B------:R-:W-:-:S04]  /*0280*/  SHF.L.U32 R4, R5, R4, RZ ;  /* 0x0000000405047219 */ /* 0x000fc800000006ff */
[----:B------:R-:W-:-:S05]  /*0290*/  LOP3.LUT R3, R4, R3, RZ, 0xfc, !PT ;  /* 0x0000000304037212 */ /* 0x000fca00078efcff */
[----:B------:R0:W-:Y:S04]  /*02a0*/  ATOMS.OR RZ, [UR5], R3 ;  /* 0x00000003ffff798c */ /* 0x0001e8000b000005 */
[----:B------:R0:W-:Y:S01]  /*02b0*/  STS [UR4], R2 ;  /* 0x00000002ff007988 */ /* 0x0001e20008000804 */
[----:B------:R-:W-:Y:S05]  /*02c0*/  BRA `(.L_x_2) ;  /* 0x0000000000107947 */ /* 0x000fea0003800000 */
.L_x_1:
[----:B------:R-:W-:Y:S01]  /*02d0*/  IMAD.MOV.U32 R3, RZ, RZ, -0x1 ;  /* 0xffffffffff037424 */ /* 0x000fe200078e00ff */
[----:B------:R-:W-:-:S04]  /*02e0*/  MOV R2, 0x310 ;  /* 0x0000031000027802 */ /* 0x000fc80000000f00 */
[----:B------:R0:W-:Y:S03]  /*02f0*/  STS [UR4], R3 ;  /* 0x00000003ff007988 */ /* 0x0001e60008000804 */
[----:B0-----:R-:W-:Y:S05]  /*0300*/  CALL.REL.NOINC `($__internal_1_$__cuda_sm10x_tcgen05_guardrail_trap_phase_invalid_during_alloc) ;  /* 0x0000003000147944 */ /* 0x001fea0003c00000 */
.L_x_2:
[----:B------:R-:W-:Y:S05]  /*0310*/  WARPSYNC.ALL ;  /* 0x0000000000007948 */ /* 0x000fea0003800000 */
[----:B------:R-:W-:Y:S01]  /*0320*/  NOP ;  /* 0x0000000000007918 */ /* 0x000fe20000000000 */
.L_x_0:
[----:B------:R-:W1:Y:S01]  /*0330*/  S2UR UR10, SR_CTAID.X ;  /* 0x00000000000a79c3 */ /* 0x000e620000002500 */
[----:B------:R-:W2:Y:S01]  /*0340*/  LDCU.64 UR4, c[0x0][0x3b0] ;  /* 0x00007600ff0477ac */ /* 0x000ea20008000a00 */
[----:B0-----:R-:W-:Y:S01]  /*0350*/  SHF.R.U32.HI R3, RZ, 0x6, R0 ;  /* 0x00000006ff037819 */ /* 0x001fe20000011600 */
[----:B------:R-:W-:-:S03]  /*0360*/  UMOV UR12, 0x400 ;  /* 0x00000400000c7882 */ /* 0x000fc60000000000 */
[----:B------:R-:W-:Y:S01]  /*0370*/  SGXT.U32 R3, R3, 0x2 ;  /* 0x000000020303781a */ /* 0x000fe20000000000 */
[----:B------:R-:W0:Y:S01]  /*0380*/  LDCU.64 UR26, c[0x0][0x358] ;  /* 0x00006b00ff1a77ac */ /* 0x000e220008000a00 */
[----:B------:R-:W3:Y:S01]  /*0390*/  LDC R18, c[0x0][0x3b8] ;  /* 0x0000ee00ff127b82 */ /* 0x000ee20000000800 */
[----:B------:R-:W4:Y:S07]  /*03a0*/  LDCU.64 UR14, c[0x0][0x3c0] ;  /* 0x00007800ff0e77ac */ /* 0x000f2e0008000a00 */
[----:B------:R-:W2:Y:S08]  /*03b0*/  S2UR UR11, SR_CTAID.Y ;  /* 0x00000000000b79c3 */ /* 0x000eb00000002600 */
[----:B------:R-:W0:Y:S01]  /*03c0*/  S2UR UR6, SR_CgaCtaId ;  /* 0x00000000000679c3 */ /* 0x000e220000008800 */
[----:B-1----:R-:W-:-:S06]  /*03d0*/  USHF.L.U32 UR10, UR10, 0x6, URZ ;  /* 0x000000060a0a7899 */ /* 0x002fcc00080006ff */
[----:B------:R-:W-:Y:S01]  /*03e0*/  IMAD.U32 R5, RZ, RZ, UR10 ;  /* 0x0000000aff057e24 */ /* 0x000fe2000f8e00ff */
[----:B------:R-:W1:Y:S01]  /*03f0*/  LDC.64 R20, c[0x0][0x380] ;  /* 0x0000e000ff147b82 */ /* 0x000e620000000a00 */
[----:B---3--:R-:W-:-:S03]  /*0400*/  IMAD R7, R3, R18, RZ ;  /* 0x0000001203077224 */ /* 0x008fc600078e02ff */
[----:B------:R-:W-:Y:S01]  /*0410*/  LOP3.LUT R2, R5, 0x3f, R0, 0xf8, !PT ;  /* 0x0000003f05027812 */ /* 0x000fe200078ef800 */
[----:B------:R-:W-:Y:S01]  /*0420*/  IMAD R9, R18, 0x4, R7 ;  /* 0x0000000412097824 */ /* 0x000fe200078e0207 */
[----:B--2---:R-:W-:-:S03]  /*0430*/  UIMAD UR4, UR11, UR4, URZ ;  /* 0x000000040b0472a4 */ /* 0x004fc6000f8e02ff */
[----:B------:R-:W-:Y:S02]  /*0440*/  IMAD R3, R2, UR5, RZ ;  /* 0x0000000502037c24 */ /* 0x000fe4000f8e02ff */
[C---:B------:R-:W-:Y:S01]  /*0450*/  IMAD R8, R18.reuse, 0x4, R9 ;  /* 0x0000000412087824 */ /* 0x040fe200078e0209 */
[----:B------:R-:W-:Y:S01]  /*0460*/  USHF.L.U32 UR7, UR4, 0x1, URZ ;  /* 0x0000000104077899 */ /* 0x000fe200080006ff */
[C---:B------:R-:W-:Y:S01]  /*0470*/  IMAD.SHL.U32 R5, R3.reuse, 0x2, RZ ;  /* 0x0000000203057824 */ /* 0x040fe200078e00ff */
[----:B------:R-:W-:Y:S01]  /*0480*/  UIMAD.WIDE UR4, UR4, 0x2, URZ ;  /* 0x00000002040478a5 */ /* 0x000fe2000f8e02ff */
[----:B------:R-:W-:Y:S01]  /*0490*/  IMAD.HI R4, R3, 0x2, RZ ;  /* 0x0000000203047827 */ /* 0x000fe200078e02ff */
[----:B0-----:R-:W-:Y:S01]  /*04a0*/  ULEA UR12, UR6, UR12, 0x18 ;  /* 0x0000000c060c7291 */ /* 0x001fe2000f8ec0ff */
[----:B------:R-:W-:Y:S02]  /*04b0*/  BAR.SYNC.DEFER_BLOCKING 0x0 ;  /* 0x0000000000007b1d */ /* 0x000fe40000010000 */
[----:B------:R-:W-:Y:S01]  /*04c0*/  IMAD R3, R18, 0x4, R8 ;  /* 0x0000000412037824 */ /* 0x000fe200078e0208 */
[----:B-1----:R-:W-:-:S03]  /*04d0*/  IADD3 R20, P0, P1, R5, UR7, R20 ;  /* 0x0000000705147c10 */ /* 0x002fc6000f91e014 */
[----:B------:R-:W-:Y:S01]  /*04e0*/  IMAD R5, R18, 0x4, R3 ;  /* 0x0000000412057824 */ /* 0x000fe200078e0203 */
[----:B------:R-:W-:-:S03]  /*04f0*/  IADD3.X R24, PT, PT, R4, UR5, R21, P0, P1 ;  /* 0x0000000504187c10 */ /* 0x000fc600087e2415 */
[----:B------:R-:W-:Y:S01]  /*0500*/  IMAD R15, R18, 0x4, R5 ;  /* 0x00000004120f7824 */ /* 0x000fe200078e0205 */
[CC--:B------:R-:W-:Y:S01]  /*0510*/  LEA R6, P0, R7.reuse, R20.reuse, 0x1 ;  /* 0x0000001407067211 */ /* 0x0c0fe200078008ff */
[----:B------:R-:W0:Y:S01]  /*0520*/  LDCU UR5, c[0x0][0x3c8] ;  /* 0x00007900ff0577ac */ /* 0x000e220008000800 */
[C---:B------:R-:W-:Y:S02]  /*0530*/  LEA R12, P1, R8.reuse, R20, 0x1 ;  /* 0x00000014080c7211 */ /* 0x040fe400078208ff */
[-C--:B------:R-:W-:Y:S02]  /*0540*/  LEA.HI.X.SX32 R7, R7, R24.reuse, 0x1, P0 ;  /* 0x0000001807077211 */ /* 0x080fe400000f0eff */
[----:B------:R-:W-:Y:S01]  /*0550*/  LEA.HI.X.SX32 R13, R8, R24, 0x1, P1 ;  /* 0x00000018080d7211 */ /* 0x000fe200008f0eff */
[----:B------:R-:W1:Y:S01]  /*0560*/  LDS R22, [UR12] ;  /* 0x0000000cff167984 */ /* 0x000e620008000800 */
[----:B------:R-:W-:Y:S01]  /*0570*/  BAR.SYNC.DEFER_BLOCKING 0x0 ;  /* 0x0000000000007b1d */ /* 0x000fe20000010000 */
[-C--:B------:R-:W-:Y:S01]  /*0580*/  LEA R10, P0, R9, R20.reuse, 0x1 ;  /* 0x00000014090a7211 */ /* 0x080fe200078008ff */
[----:B------:R-:W-:Y:S01]  /*0590*/  IMAD R17, R18, 0x4, R15 ;  /* 0x0000000412117824 */ /* 0x000fe200078e020f */
[----:B------:R-:W-:-:S02]  /*05a0*/  LEA R8, P1, R3, R20, 0x1 ;  /* 0x0000001403087211 */ /* 0x000fc400078208ff */
[-C--:B------:R-:W-:Y:S02]  /*05b0*/  LEA.HI.X.SX32 R11, R9, R24.reuse, 0x1, P0 ;  /* 0x00000018090b7211 */ /* 0x080fe400000f0eff */
[----:B------:R-:W-:Y:S01]  /*05c0*/  LEA.HI.X.SX32 R9, R3, R24, 0x1, P1 ;  /* 0x0000001803097211 */ /* 0x000fe200008f0eff */
[----:B------:R-:W-:Y:S01]  /*05d0*/  IMAD R3, R18, 0x4, R17 ;  /* 0x0000000412037824 */ /* 0x000fe200078e0211 */
[-C--:B------:R-:W-:Y:S02]  /*05e0*/  LEA R14, P0, R15, R20.reuse, 0x1 ;  /* 0x000000140f0e7211 */ /* 0x080fe400078008ff */
[-C--:B------:R-:W-:Y:S02]  /*05f0*/  LEA R4, P2, R5, R20.reuse, 0x1 ;  /* 0x0000001405047211 */ /* 0x080fe400078408ff */
[----:B------:R-:W-:Y:S02]  /*0600*/  LEA R18, P1, R17, R20, 0x1 ;  /* 0x0000001411127211 */ /* 0x000fe400078208ff */
[----:B------:R-:W-:-:S02]  /*0610*/  LEA.HI.X.SX32 R15, R15, R24, 0x1, P0 ;  /* 0x000000180f0f7211 */ /* 0x000fc400000f0eff */
[----:B------:R-:W-:Y:S02]  /*0620*/  LEA R20, P0, R3, R20, 0x1 ;  /* 0x0000001403147211 */ /* 0x000fe400078008ff */
[-C--:B------:R-:W-:Y:S02]  /*0630*/  LEA.HI.X.SX32 R19, R17, R24.reuse, 0x1, P1 ;  /* 0x0000001811137211 */ /* 0x080fe400008f0eff */
[-C--:B------:R-:W-:Y:S01]  /*0640*/  LEA.HI.X.SX32 R21, R3, R24.reuse, 0x1, P0 ;  /* 0x0000001803157211 */ /* 0x080fe200000f0eff */
[----:B------:R-:W5:Y:S01]  /*0650*/  LDG.E.U16 R6, desc[UR26][R6.64] ;  /* 0x0000001a06067981 */ /* 0x000f62000c1e1500 */
[----:B------:R-:W-:-:S03]  /*0660*/  LEA.HI.X.SX32 R5, R5, R24, 0x1, P2 ;  /* 0x0000001805057211 */ /* 0x000fc600010f0eff */
[----:B------:R-:W5:Y:S04]  /*0670*/  LDG.E.U16 R10, desc[UR26][R10.64] ;  /* 0x0000001a0a0a7981 */ /* 0x000f68000c1e1500 */
[----:B------:R-:W5:Y:S04]  /*0680*/  LDG.E.U16 R8, desc[UR26][R8.64] ;  /* 0x0000001a08087981 */ /* 0x000f68000c1e1500 */
[----:B------:R-:W5:Y:S04]  /*0690*/  LDG.E.U16 R18, desc[UR26][R18.64] ;  /* 0x0000001a12127981 */ /* 0x000f68000c1e1500 */
[----:B------:R-:W5:Y:S04]  /*06a0*/  LDG.E.U16 R20, desc[UR26][R20.64] ;  /* 0x0000001a14147981 */ /* 0x000f68000c1e1500 */
[----:B------:R2:W5:Y:S01]  /*06b0*/  LDG.E.U16 R16, desc[UR26][R4.64] ;  /* 0x0000001a04107981 */ /* 0x000562000c1e1500 */
[----:B------:R-:W-:-:S02]  /*06c0*/  SHF.R.U32.HI R3, RZ, 0x5, R0 ;  /* 0x00000005ff037819 */ /* 0x000fc40000011600 */
[----:B-1----:R-:W-:Y:S01]  /*06d0*/  R2UR UR28, R22 ;  /* 0x00000000161c72ca */ /* 0x002fe200000e0000 */
[----:B------:R1:W5:Y:S04]  /*06e0*/  LDG.E.U16 R12, desc[UR26][R12.64] ;  /* 0x0000001a0c0c7981 */ /* 0x000368000c1e1500 */
[----:B------:R3:W5:Y:S01]  /*06f0*/  LDG.E.U16 R14, desc[UR26][R14.64] ;  /* 0x0000001a0e0e7981 */ /* 0x000762000c1e1500 */
[----:B--2---:R-:W2:Y:S01]  /*0700*/  LDC.64 R4, c[0x0][0x388] ;  /* 0x0000e200ff047b82 */ /* 0x004ea20000000a00 */
[----:B------:R-:W-:Y:S02]  /*0710*/  R2UR UR24, R3 ;  /* 0x00000000031872ca */ /* 0x000fe400000e0000 */
[C---:B------:R-:W-:Y:S01]  /*0720*/  LOP3.LUT R3, R0.reuse, 0xc0, RZ, 0xc0, !PT ;  /* 0x000000c000037812 */ /* 0x040fe200078ec0ff */
[----:B-1----:R-:W-:-:S03]  /*0730*/  IMAD.SHL.U32 R13, R0, 0x2, RZ ;  /* 0x00000002000d7824 */ /* 0x002fc600078e00ff */
[----:B------:R-:W-:-:S04]  /*0740*/  SHF.R.U32.HI R22, RZ, 0x2, R3 ;  /* 0x00000002ff167819 */ /* 0x000fc80000011603 */
[----:B---3--:R-:W-:Y:S01]  /*0750*/  LOP3.LUT R15, R22, 0x1fe, R13, 0x78, !PT ;  /* 0x000001fe160f7812 */ /* 0x008fe200078e780d */
[----:B0---4-:R-:W-:Y:S06]  /*0760*/  BRA.U UP1, `(.L_x_5) ;  /* 0x0000000101187547 */ /* 0x011fec000b800000 */
[----:B------:R-:W-:Y:S01]  /*0770*/  ELECT P0, URZ, PT ;  /* 0x0000000000ff782f */ /* 0x000fe20003800000 */
[----:B------:R-:W-:Y:S01]  /*0780*/  IMAD.MOV.U32 R3, RZ, RZ, 0x1 ;  /* 0x00000001ff037424 */ /* 0x000fe200078e00ff */
[----:B------:R-:W-:Y:S01]  /*0790*/  UMOV UR4, 0x40 ;  /* 0x0000004000047882 */ /* 0x000fe20000000000 */
[----:B------:R-:W-:Y:S01]  /*07a0*/  UVIRTCOUNT.DEALLOC.SMPOOL 0x80 ;  /* 0x000000800000784c */ /* 0x000fe20000000000 */
[----:B------:R-:W-:-:S09]  /*07b0*/  ULEA UR4, UR6, UR4, 0x18 ;  /* 0x0000000406047291 */ /* 0x000fd2000f8ec0ff */
[----:B------:R0:W-:Y:S03]  /*07c0*/  @P0 STS.U8 [UR4], R3 ;  /* 0x00000003ff000988 */ /* 0x0001e60008000004 */
.L_x_5:
[C---:B0-----:R-:W-:Y:S01]  /*07d0*/  LOP3.LUT R3, R0.reuse, 0x1f, RZ, 0xc0, !PT ;  /* 0x0000001f00037812 */ /* 0x041fe200078ec0ff */
[----:B------:R-:W-:Y:S01]  /*07e0*/  UIMAD UR14, UR11, UR14, URZ ;  /* 0x0000000e0b0e72a4 */ /* 0x000fe2000f8e02ff */
[----:B------:R-:W-:Y:S01]  /*07f0*/  LOP3.LUT R11, R15, 0x40, RZ, 0x3c, !PT ;  /* 0x000000400f0b7812 */ /* 0x000fe200078e3cff */
[----:B------:R-:W-:Y:S01]  /*0800*/  ULOP3.LUT UR22, UR24, 0x4, URZ, 0xc0, !UPT ;  /* 0x0000000418167892 */ /* 0x000fe2000f8ec0ff */
[----:B------:R-:W-:Y:S01]  /*0810*/  LOP3.LUT P4, RZ, R0, 0xff, RZ, 0xc0, !PT ;  /* 0x000000ff00ff7812 */ /* 0x000fe2000788c0ff */
[----:B------:R-:W-:Y:S01]  /*0820*/  IMAD R7, R3, UR5, RZ ;  /* 0x0000000503077c24 */ /* 0x000fe2000f8e02ff */
[----:B------:R-:W-:Y:S01]  /*0830*/  USHF.L.U32 UR6, UR14, 0x1, URZ ;  /* 0x000000010e067899 */ /* 0x000fe200080006ff */
[----:B-----5:R0:W-:Y:S01]  /*0840*/  STS.U16 [R15+UR12], R6 ;  /* 0x000000060f007988 */ /* 0x0201e2000800040c */
[----:B------:R-:W-:Y:S01]  /*0850*/  UIMAD.WIDE UR4, UR14, 0x2, URZ ;  /* 0x000000020e0478a5 */ /* 0x000fe2000f8e02ff */
[----:B------:R-:W-:Y:S01]  /*0860*/  IMAD.SHL.U32 R9, R7, 0x2, RZ ;  /* 0x0000000207097824 */ /* 0x000fe200078e00ff */
[----:B------:R-:W-:Y:S01]  /*0870*/  UMOV UR7, 0x1 ;  /* 0x0000000100077882 */ /* 0x000fe20000000000 */
[----:B------:R1:W-:Y:S01]  /*0880*/  STS.U16 [R15+UR12+0x400], R12 ;  /* 0x0004000c0f007988 */ /* 0x0003e2000800040c */
[----:B------:R-:W-:Y:S01]  /*0890*/  IMAD.U32 R17, RZ, RZ, UR15 ;  /* 0x0000000fff117e24 */ /* 0x000fe2000f8e00ff */
[----:B------:R-:W-:Y:S01]  /*08a0*/  UIADD3 UR29, UPT, UPT, UR10, 0x40, URZ ;  /* 0x000000400a1d7890 */ /* 0x000fe2000fffe0ff */
[----:B--2---:R-:W-:Y:S01]  /*08b0*/  IADD3 R9, P0, P1, R9, UR6, R4 ;  /* 0x0000000609097c10 */ /* 0x004fe2000f91e004 */
[----:B------:R-:W-:Y:S01]  /*08c0*/  USHF.L.U32 UR6, UR24, 0x15, URZ ;  /* 0x0000001518067899 */ /* 0x000fe200080006ff */
[----:B------:R1:W-:Y:S01]  /*08d0*/  STS.U16 [R15+UR12+0x800], R16 ;  /* 0x000800100f007988 */ /* 0x0003e2000800040c */
[----:B------:R-:W-:Y:S01]  /*08e0*/  IMAD.HI R4, R7, 0x2, RZ ;  /* 0x0000000207047827 */ /* 0x000fe200078e02ff */
[----:B------:R-:W-:Y:S01]  /*08f0*/  VOTEU.ALL UP2, P4 ;  /* 0x0000000000ff7886 */ /* 0x000fe20002040000 */
[----:B------:R-:W-:Y:S01]  /*0900*/  ULOP3.LUT UR17, UR6, 0x600000, URZ, 0xc0, !UPT ;  /* 0x0060000006117892 */ /* 0x000fe2000f8ec0ff */
[----:B------:R1:W-:Y:S01]  /*0910*/  STS.U16 [R15+UR12+0xc00], R18 ;  /* 0x000c00120f007988 */ /* 0x0003e2000800040c */
[----:B------:R-:W-:Y:S01]  /*0920*/  VOTEU.ALL UP0, P4 ;  /* 0x0000000000ff7886 */ /* 0x000fe20002000000 */
[----:B------:R-:W-:Y:S01]  /*0930*/  IADD3.X R4, PT, PT, R4, UR5, R5, P0, P1 ;  /* 0x0000000504047c10 */ /* 0x000fe200087e2405 */
[----:B------:R-:W-:Y:S01]  /*0940*/  UIADD3 UR14, UPT, UPT, UR28, UR17, URZ ;  /* 0x000000111c0e7290 */ /* 0x000fe2000fffe0ff */
[----:B------:R1:W-:Y:S01]  /*0950*/  STS.U16 [R11+UR12+0x200], R10 ;  /* 0x0002000a0b007988 */ /* 0x0003e2000800040c */
[----:B------:R-:W-:-:S04]  /*0960*/  @!UP2 UIADD3 UR4, UPT, UPT, -UR7, 0x100000, URZ ;  /* 0x001000000704a890 */ /* 0x000fc8000fffe1ff */
[----:B------:R-:W-:Y:S02]  /*0970*/  @!UP2 USHF.L.U32 UR5, UR4, 0xb, URZ ;  /* 0x0000000b0405a899 */ /* 0x000fe400080006ff */
[----:B------:R-:W-:Y:S02]  /*0980*/  @!UP2 USHF.L.U32 UR4, UR4, 0x1, URZ ;  /* 0x000000010404a899 */ /* 0x000fe400080006ff */
[----:B------:R-:W-:Y:S01]  /*0990*/  ULEA UR14, UR22, UR14, 0x2 ;  /* 0x0000000e160e7291 */ /* 0x000fe2000f8e10ff */
[----:B------:R1:W-:Y:S01]  /*09a0*/  STS.U16 [R11+UR12+0x600], R8 ;  /* 0x000600080b007988 */ /* 0x0003e2000800040c */
[----:B0-----:R-:W-:Y:S02]  /*09b0*/  SHF.R.U32.HI R6, RZ, 0x5, R0 ;  /* 0x00000005ff067819 */ /* 0x001fe40000011600 */
[----:B------:R-:W-:Y:S01]  /*09c0*/  ISETP.LT.AND P1, PT, RZ, UR29, PT ;  /* 0x0000001dff007c0c */ /* 0x000fe2000bf21270 */
[----:B------:R1:W-:Y:S01]  /*09d0*/  STS.U16 [R11+UR12+0xa00], R14 ;  /* 0x000a000e0b007988 */ /* 0x0003e2000800040c */
[----:B------:R-:W-:-:S03]  /*09e0*/  SGXT.U32 R6, R6, 0x3 ;  /* 0x000000030606781a */ /* 0x000fc60000000000 */
[----:B------:R1:W-:Y:S02]  /*09f0*/  STS.U16 [R11+UR12+0xe00], R20 ;  /* 0x000e00140b007988 */ /* 0x0003e4000800040c */
[----:B------:R-:W-:Y:S01]  /*0a00*/  IMAD R6, R6, UR15, RZ ;  /* 0x0000000f06067c24 */ /* 0x000fe2000f8e02ff */
[----:B------:R-:W-:Y:S01]  /*0a10*/  STTM.16dp32bit_t0_t15.x8 tmem[UR14], RZ ;  /* 0x000000ff000079ed */ /* 0x000fe2000898000e */
[----:B------:R-:W-:Y:S01]  /*0a20*/  STTM.16dp32bit_t16_t31.x8 tmem[UR14+0x8], RZ ;  /* 0x000008ff000079ed */ /* 0x000fe200089a000e */
[----:B------:R-:W0:Y:S02]  /*0a30*/  FENCE.VIEW.ASYNC.T ;  /* 0x00000000000073c6 */ /* 0x000e240000000200 */
[----:B0-----:R-:W-:Y:S01]  /*0a40*/  BAR.SYNC.DEFER_BLOCKING 0x0 ;  /* 0x0000000000007b1d */ /* 0x001fe20000010000 */
[----:B------:R-:W-:Y:S01]  /*0a50*/  IMAD R7, R17, 0x8, R6 ;  /* 0x0000000811077824 */ /* 0x000fe200078e0206 */
[----:B------:R-:W-:-:S04]  /*0a60*/  LEA R34, P0, R6, R9, 0x1 ;  /* 0x0000000906227211 */ /* 0x000fc800078008ff */
[C---:B------:R-:W-:Y:S02]  /*0a70*/  LEA R32, P2, R7.reuse, R9, 0x1 ;  /* 0x0000000907207211 */ /* 0x040fe400078408ff */
[-C--:B------:R-:W-:Y:S02]  /*0a80*/  LEA.HI.X.SX32 R35, R6, R4.reuse, 0x1, P0 ;  /* 0x0000000406237211 */ /* 0x080fe400000f0eff */
[----:B------:R-:W-:Y:S02]  /*0a90*/  LEA.HI.X.SX32 R33, R7, R4, 0x1, P2 ;  /* 0x0000000407217211 */ /* 0x000fe400010f0eff */
[----:B------:R-:W-:Y:S02]  /*0aa0*/  PRMT R4, RZ, 0x7610, R4 ;  /* 0x00007610ff047816 */ /* 0x000fe40000000004 */
[----:B------:R-:W-:Y:S01]  /*0ab0*/  PRMT R6, RZ, 0x7610, R6 ;  /* 0x00007610ff067816 */ /* 0x000fe20000000006 */
[----:B------:R-:W0:Y:S02]  /*0ac0*/  FENCE.VIEW.ASYNC.S ;  /* 0x00000000000073c6 */ /* 0x000e240000000000 */
[----:B0-----:R0:W2:Y:S02]  /*0ad0*/  @!UP0 SYNCS.EXCH.64 URZ, [UR12+0x1c00], UR4 ;  /* 0x001c00040cff85b2 */ /* 0x0010a40008000100 */
[----:B--2---:R-:W-:Y:S06]  /*0ae0*/  BAR.SYNC.DEFER_BLOCKING 0x0 ;  /* 0x0000000000007b1d */ /* 0x004fec0000010000 */
[----:B------:R-:W2:Y:S04]  /*0af0*/  @P1 LDG.E.U16 R4, desc[UR26][R34.64] ;  /* 0x0000001a22041981 */ /* 0x000ea8000c1e1500 */
[----:B------:R-:W3:Y:S01]  /*0b00*/  @P1 LDG.E.U16 R6, desc[UR26][R32.64] ;  /* 0x0000001a20061981 */ /* 0x000ee2000c1e1500 */
[----:B------:R-:W-:-:S04]  /*0b10*/  @!UP2 UIADD3 UR8, UPT, UPT, -UR7, 0x100000, URZ ;  /* 0x001000000708a890 */ /* 0x000fc8000fffe1ff */
[----:B------:R-:W-:Y:S02]  /*0b20*/  @!UP2 USHF.L.U32 UR9, UR8, 0xb, URZ ;  /* 0x0000000b0809a899 */ /* 0x000fe400080006ff */
[----:B------:R-:W-:Y:S01]  /*0b30*/  @!UP2 USHF.L.U32 UR8, UR8, 0x1, URZ ;  /* 0x000000010808a899 */ /* 0x000fe200080006ff */
[----:B------:R-:W-:Y:S01]  /*0b40*/  VOTEU.ALL UP0, P4 ;  /* 0x0000000000ff7886 */ /* 0x000fe20002000000 */
[----:B0-----:R-:W-:-:S04]  /*0b50*/  @!UP2 UIADD3 UR4, UPT, UPT, -UR7, 0x100000, URZ ;  /* 0x001000000704a890 */ /* 0x001fc8000fffe1ff */
[----:B------:R-:W-:Y:S02]  /*0b60*/  @!UP2 USHF.L.U32 UR5, UR4, 0xb, URZ ;  /* 0x0000000b0405a899 */ /* 0x000fe400080006ff */
[----:B------:R-:W-:Y:S02]  /*0b70*/  @!UP2 USHF.L.U32 UR4, UR4, 0x1, URZ ;  /* 0x000000010404a899 */ /* 0x000fe400080006ff */
[----:B------:R-:W-:Y:S01]  /*0b80*/  UIADD3 UR13, UPT, UPT, UR28, 0x100000, URZ ;  /* 0x001000001c0d7890 */ /* 0x000fe2000fffe0ff */
[----:B------:R-:W-:Y:S01]  /*0b90*/  ISETP.EQ.U32.AND P2, PT, RZ, UR24, P1 ;  /* 0x00000018ff007c0c */ /* 0x000fe20008f42070 */
[----:B------:R-:W-:Y:S01]  /*0ba0*/  VOTEU.ALL UP3, P4 ;  /* 0x0000000000ff7886 */ /* 0x000fe20002060000 */
[----:B------:R-:W-:Y:S02]  /*0bb0*/  UIADD3 UR23, UPT, UPT, UR12, 0x1400, URZ ;  /* 0x000014000c177890 */ /* 0x000fe4000fffe0ff */
[----:B------:R-:W-:Y:S01]  /*0bc0*/  UIADD3 UR16, UPT, UPT, UR17, UR13, URZ ;  /* 0x0000000d11107290 */ /* 0x000fe2000fffe0ff */
[----:B------:R1:W0:Y:S03]  /*0bd0*/  @!UP0 SYNCS.EXCH.64 URZ, [UR12+0x1c08], UR8 ;  /* 0x001c08080cff85b2 */ /* 0x0002260008000100 */
[----:B------:R-:W-:Y:S01]  /*0be0*/  ULEA UR16, UR22, UR16, 0x1 ;  /* 0x0000001016107291 */ /* 0x000fe2000f8e08ff */
[----:B--2---:R1:W-:Y:S04]  /*0bf0*/  STS.U16 [R15+UR12+0x1000], R4 ;  /* 0x001000040f007988 */ /* 0x0043e8000800040c */
[----:B---3--:R1:W-:Y:S01]  /*0c00*/  STS.U16 [R15+UR12+0x1200], R6 ;  /* 0x001200060f007988 */ /* 0x0083e2000800040c */
[----:B0-----:R0:W-:Y:S06]  /*0c10*/  MEMBAR.ALL.CTA ;  /* 0x0000000000007992 */ /* 0x0011ec0000008000 */
[----:B0-----:R-:W-:Y:S04]  /*0c20*/  FENCE.VIEW.ASYNC.S ;  /* 0x00000000000073c6 */ /* 0x001fe80000000000 */
[----:B------:R-:W0:Y:S02]  /*0c30*/  FENCE.VIEW.ASYNC.S ;  /* 0x00000000000073c6 */ /* 0x000e240000000000 */
[----:B0-----:R1:W0:Y:S02]  /*0c40*/  @!UP3 SYNCS.EXCH.64 URZ, [UR12+0x1400], UR4 ;  /* 0x001400040cffb5b2 */ /* 0x0012240008000100 */
[----:B0-----:R-:W-:Y:S06]  /*0c50*/  BAR.SYNC.DEFER_BLOCKING 0x0 ;  /* 0x0000000000007b1d */ /* 0x001fec0000010000 */
[----:B-1----:R-:W-:Y:S05]  /*0c60*/  @!P2 BRA `(.L_x_6) ;  /* 0x000000000068a947 */ /* 0x002fea0003800000 */
[----:B------:R-:W-:Y:S02]  /*0c70*/  UIADD3 UR4, UPT, UPT, UR12, 0x1000, URZ ;  /* 0x000010000c047890 */ /* 0x000fe4000fffe0ff */
[----:B------:R-:W-:Y:S02]  /*0c80*/  USHF.R.U32.HI UR6, URZ, 0x4, UR12 ;  /* 0x00000004ff067899 */ /* 0x000fe4000801160c */
[----:B------:R-:W-:Y:S02]  /*0c90*/  USHF.R.U32.HI UR4, URZ, 0x4, UR4 ;  /* 0x00000004ff047899 */ /* 0x000fe40008011604 */
[----:B------:R-:W-:Y:S02]  /*0ca0*/  USGXT.U32 UR6, UR6, 0xe ;  /* 0x0000000e0606789a */ /* 0x000fe40008000000 */
[----:B------:R-:W-:Y:S01]  /*0cb0*/  USGXT.U32 UR8, UR4, 0xe ;  /* 0x0000000e0408789a */ /* 0x000fe20008000000 */
[----:B------:R-:W-:Y:S01]  /*0cc0*/  UMOV UR18, 0x80 ;  /* 0x0000008000127882 */ /* 0x000fe20000000000 */
[----:B------:R-:W-:Y:S01]  /*0cd0*/  UMOV UR19, 0x40004040 ;  /* 0x4000404000137882 */ /* 0x000fe20000000000 */
[----:B------:R-:W-:Y:S01]  /*0ce0*/  UMOV UR20, 0xfffffffe ;  /* 0xfffffffe00147882 */ /* 0x000fe20000000000 */
[----:B------:R-:W-:Y:S01]  /*0cf0*/  UMOV UR21, 0x7fffbfdf ;  /* 0x7fffbfdf00157882 */ /* 0x000fe20000000000 */
[----:B------:R-:W-:Y:S01]  /*0d00*/  UMOV UR7, URZ ;  /* 0x000000ff00077c82 */ /* 0x000fe20008000000 */
[----:B------:R-:W-:Y:S01]  /*0d10*/  UMOV UR9, URZ ;  /* 0x000000ff00097c82 */ /* 0x000fe20008000000 */
[----:B------:R-:W-:-:S02]  /*0d20*/  UIADD3.64 UR18, UPT, UPT, UR6, UR18, URZ ;  /* 0x0000001206127297 */ /* 0x000fc4000fffe0ff */
[----:B------:R-:W-:Y:S01]  /*0d30*/  UIADD3.64 UR20, UPT, UPT, UR8, -UR20, URZ ;  /* 0x8000001408147297 */ /* 0x000fe2000fffe0ff */
[----:B------:R-:W-:Y:S01]  /*0d40*/  UMOV UR30, 0x0 ;  /* 0x00000000001e7882 */ /* 0x000fe20000000000 */
[----:B------:R-:W-:Y:S01]  /*0d50*/  UMOV UR31, 0x4048010 ;  /* 0x04048010001f7882 */ /* 0x000fe20000000000 */
[----:B------:R-:W-:Y:S01]  /*0d60*/  UMOV UR4, UR23 ;  /* 0x0000001700047c82 */ /* 0x000fe20008000000 */
[----:B------:R-:W-:Y:S01]  /*0d70*/  UMOV UR5, URZ ;  /* 0x000000ff00057c82 */ /* 0x000fe20008000000 */
[----:B------:R-:W-:Y:S01]  /*0d80*/  UMOV UR7, 0x40004040 ;  /* 0x4000404000077882 */ /* 0x000fe20000000000 */
[----:B------:R-:W-:Y:S01]  /*0d90*/  UMOV UR9, 0x80004020 ;  /* 0x8000402000097882 */ /* 0x000fe20000000000 */
[----:B------:R-:W-:Y:S01]  /*0da0*/  UMOV UR32, 0x0 ;  /* 0x0000000000207882 */ /* 0x000fe20000000000 */
[----:B------:R-:W-:Y:S01]  /*0db0*/  UMOV UR33, 0x4048010 ;  /* 0x0404801000217882 */ /* 0x000fe20000000000 */
[----:B------:R-:W-:Y:S01]  /*0dc0*/  UMOV UR4, UR4 ;  /* 0x0000000400047c82 */ /* 0x000fe20008000000 */
[----:B------:R0:W-:Y:S01]  /*0dd0*/  UTCHMMA gdesc[UR6], gdesc[UR8], tmem[UR13], tmem[UR30], idesc[UR31], !UPT ;  /* 0x00ff1e08060075ea */ /* 0x0001e2000f80000d */
[----:B------:R0:W-:Y:S01]  /*0de0*/  UTCHMMA gdesc[UR18], gdesc[UR20], tmem[UR13], tmem[UR32], idesc[UR33], UPT ;  /* 0x00ff2014120075ea */ /* 0x0001e2000b80000d */
[----:B------:R0:W-:Y:S01]  /*0df0*/  UTCBAR [UR4], URZ ;  /* 0x000000ff040073e9 */ /* 0x0001e200080000ff */
[----:B------:R-:W-:Y:S01]  /*0e00*/  NOP ;  /* 0x0000000000007918 */ /* 0x000fe20000000000 */
.L_x_6:
[----:B------:R-:W-:Y:S05]  /*0e10*/  @!P1 BRA `(.L_x_7) ;  /* 0x0000000000089947 */ /* 0x000fea0003800000 */
[----:B------:R-:W1:Y:S02]  /*0e20*/  SYNCS.PHASECHK.TRANS64.TRYWAIT P0, [UR12+0x1400], RZ ;  /* 0x001400ffff0075a7 */ /* 0x000e64000800110c */
[----:B-1----:R-:W-:Y:S05]  /*0e30*/  @!P0 BRA `(.L_x_8) ;  /* 0x00000024000c8947 */ /* 0x002fea0003800000 */
.L_x_7:
[----:B------:R-:W-:Y:S01]  /*0e40*/  BAR.SYNC.DEFER_BLOCKING 0x0 ;  /* 0x0000000000007b1d */ /* 0x000fe20000010000 */
[C---:B------:R-:W-:Y:S02]  /*0e50*/  LOP3.LUT R12, R0.reuse, 0x80, RZ, 0xc0, !PT ;  /* 0x00000080000c7812 */ /* 0x040fe400078ec0ff */
[----:B------:R-:W-:Y:S02]  /*0e60*/  SHF.R.U32.HI R10, RZ, 0x1, R0 ;  /* 0x00000001ff0a7819 */ /* 0x000fe40000011600 */
[----:B------:R-:W-:Y:S01]  /*0e70*/  LOP3.LUT R16, R0, 0x10, RZ, 0xc0, !PT ;  /* 0x0000001000107812 */ /* 0x000fe200078ec0ff */
[----:B0-----:R-:W0:Y:S01]  /*0e80*/  LDCU UR4, c[0x0][0x3a8] ;  /* 0x00007500ff0477ac */ /* 0x001e220008000800 */
[----:B------:R-:W-:Y:S01]  /*0e90*/  SHF.R.U32.HI R17, RZ, 0x4, R12 ;  /* 0x00000004ff117819 */ /* 0x000fe2000001160c */
[----:B------:R-:W-:Y:S01]  /*0ea0*/  LDTM.16dp32bit_t0_t15.x4 R4, tmem[UR16] ;  /* 0x00000010000479ee */ /* 0x000fe20008900000 */
[----:B------:R-:W0:Y:S01]  /*0eb0*/  LDTM.16dp32bit_t16_t31.x4 R4, tmem[UR16+0x4] ;  /* 0x00000410000479ee */ /* 0x000e220008920000 */
[----:B------:R-:W-:Y:S01]  /*0ec0*/  LOP3.LUT R11, R10, 0x30, RZ, 0xc0, !PT ;  /* 0x000000300a0b7812 */ /* 0x000fe200078ec0ff */
[----:B------:R-:W1:Y:S01]  /*0ed0*/  LDCU.64 UR30, c[0x0][0x3d0] ;  /* 0x00007a00ff1e77ac */ /* 0x000e620008000a00 */
[----:B------:R-:W-:-:S02]  /*0ee0*/  LEA.HI R16, R16, R17, RZ, 0x1e ;  /* 0x0000001110107211 */ /* 0x000fc400078ff0ff */
[----:B------:R-:W-:Y:S02]  /*0ef0*/  LOP3.LUT R14, R11, 0xf, R0, 0xf8, !PT ;  /* 0x0000000f0b0e7812 */ /* 0x000fe400078ef800 */
[----:B------:R-:W-:Y:S01]  /*0f00*/  LOP3.LUT R11, R0, 0xff, RZ, 0xc0, !PT ;  /* 0x000000ff000b7812 */ /* 0x000fe200078ec0ff */
[----:B------:R-:W-:Y:S01]  /*0f10*/  VIADD R10, R16, 0x2 ;  /* 0x00000002100a7836 */ /* 0x000fe20000000000 */
[----:B------:R-:W-:Y:S01]  /*0f20*/  LOP3.LUT R17, R14, UR10, RZ, 0xfc, !PT ;  /* 0x0000000a0e117c12 */ /* 0x000fe2000f8efcff */
[----:B------:R-:W-:Y:S01]  /*0f30*/  VIADD R12, R16, 0x3 ;  /* 0x00000003100c7836 */ /* 0x000fe20000000000 */
[----:B------:R-:W-:Y:S01]  /*0f40*/  LOP3.LUT R19, R0, 0xf, RZ, 0xc0, !PT ;  /* 0x0000000f00137812 */ /* 0x000fe200078ec0ff */
[----:B------:R-:W-:Y:S01]  /*0f50*/  IMAD.SHL.U32 R14, R14, 0x8, RZ ;  /* 0x000000080e0e7824 */ /* 0x000fe200078e00ff */
[C---:B------:R-:W-:Y:S02]  /*0f60*/  ISETP.GE.AND P5, PT, R17.reuse, R10, PT ;  /* 0x0000000a1100720c */ /* 0x040fe40003fa6270 */
[CC--:B------:R-:W-:Y:S01]  /*0f70*/  ISETP.GE.AND P3, PT, R17.reuse, R16.reuse, PT ;  /* 0x000000101100720c */ /* 0x0c0fe20003f66270 */
[----:B------:R-:W2:Y:S01]  /*0f80*/  @!P4 SYNCS.CCTL.IV [UR12+0x1400] ;  /* 0x00140000ff00c9b1 */ /* 0x000ea2000800000c */
[C---:B------:R-:W-:Y:S01]  /*0f90*/  ISETP.GT.AND P0, PT, R17.reuse, R16, PT ;  /* 0x000000101100720c */ /* 0x040fe20003f04270 */
[----:B------:R-:W-:Y:S01]  /*0fa0*/  NOP ;  /* 0x0000000000007918 */ /* 0x000fe20000000000 */
[----:B------:R-:W-:Y:S01]  /*0fb0*/  ISETP.GE.AND P6, PT, R17, R12, PT ;  /* 0x0000000c1100720c */ /* 0x000fe20003fc6270 */
[----:B-1----:R-:W-:Y:S01]  /*0fc0*/  IMAD R19, R19, UR31, RZ ;  /* 0x0000001f13137c24 */ /* 0x002fe2000f8e02ff */
[----:B------:R-:W-:-:S02]  /*0fd0*/  LEA R12, R11, UR12, 0x2 ;  /* 0x0000000c0b0c7c11 */ /* 0x000fc4000f8e10ff */
[----:B------:R-:W-:Y:S01]  /*0fe0*/  PRMT R24, RZ, 0x7610, R24 ;  /* 0x00007610ff187816 */ /* 0x000fe20000000018 */
[----:B0-----:R-:W-:Y:S01]  /*0ff0*/  FMUL R6, R6, UR4 ;  /* 0x0000000406067c20 */ /* 0x001fe20008400000 */
[----:B------:R-:W-:Y:S01]  /*1000*/  FMUL R4, R4, UR4 ;  /* 0x0000000404047c20 */ /* 0x000fe20008400000 */
[----:B------:R-:W-:Y:S01]  /*1010*/  FMUL R5, R5, UR4 ;  /* 0x0000000405057c20 */ /* 0x000fe20008400000 */
[----:B------:R-:W-:Y:S01]  /*1020*/  FMUL R10, R7, UR4 ;  /* 0x00000004070a7c20 */ /* 0x000fe20008400000 */
[----:B------:R-:W-:Y:S01]  /*1030*/  UIMAD UR4, UR11, UR30, URZ ;  /* 0x0000001e0b0472a4 */ /* 0x000fe2000f8e02ff */
[----:B------:R-:W-:Y:S01]  /*1040*/  FSEL R6, R6, -INF , P5 ;  /* 0xff80000006067808 */ /* 0x000fe20002800000 */
[----:B------:R-:W-:Y:S01]  /*1050*/  IMAD.SHL.U32 R21, R19, 0x2, RZ ;  /* 0x0000000213157824 */ /* 0x000fe200078e00ff */
[----:B------:R-:W-:Y:S01]  /*1060*/  FSEL R7, R4, -INF , P3 ;  /* 0xff80000004077808 */ /* 0x000fe20001800000 */
[----:B------:R-:W-:Y:S01]  /*1070*/  USHF.L.U32 UR6, UR4, 0x1, URZ ;  /* 0x0000000104067899 */ /* 0x000fe200080006ff */
[----:B------:R-:W-:Y:S01]  /*1080*/  FSEL R18, R5, -INF , P0 ;  /* 0xff80000005127808 */ /* 0x000fe20000000000 */
[----:B------:R-:W-:Y:S01]  /*1090*/  UIMAD.WIDE UR4, UR4, 0x2, URZ ;  /* 0x00000002040478a5 */ /* 0x000fe2000f8e02ff */
[----:B------:R-:W-:-:S02]  /*10a0*/  FSEL R10, R10, -INF , P6 ;  /* 0xff8000000a0a7808 */ /* 0x000fc40003000000 */
[----:B------:R-:W-:Y:S02]  /*10b0*/  FMNMX3 R5, R7, R18, R6, !PT ;  /* 0x0000001207057276 */ /* 0x000fe40007800006 */
[----:B------:R-:W-:Y:S02]  /*10c0*/  ISETP.GE.U32.AND P5, PT, R3, 0x10, PT ;  /* 0x000000100300780c */ /* 0x000fe40003fa6070 */
[----:B------:R-:W-:Y:S02]  /*10d0*/  FMNMX R5, R10, R5, !PT ;  /* 0x000000050a057209 */ /* 0x000fe40007800000 */
[----:B------:R-:W-:Y:S02]  /*10e0*/  SHF.R.U32.HI R3, RZ, 0x5, R11 ;  /* 0x00000005ff037819 */ /* 0x000fe4000001160b */
[----:B------:R-:W-:Y:S01]  /*10f0*/  ISETP.GE.U32.AND P6, PT, R11, 0x80, PT ;  /* 0x000000800b00780c */ /* 0x000fe20003fc6070 */
[----:B------:R-:W0:Y:S01]  /*1100*/  SHFL.BFLY PT, R4, R5, 0x10, 0x1f ;  /* 0x0e001f0005047f89 */ /* 0x000e2200000e0000 */
[----:B------:R-:W-:-:S02]  /*1110*/  LOP3.LUT R3, R14, 0x4, R3, 0xf8, !PT ;  /* 0x000000040e037812 */ /* 0x000fc400078ef803 */
[----:B------:R-:W-:Y:S02]  /*1120*/  PRMT R26, RZ, 0x7610, R26 ;  /* 0x00007610ff1a7816 */ /* 0x000fe4000000001a */
[----:B0-----:R-:W-:Y:S02]  /*1130*/  FMNMX R20, R5, R4, !PT ;  /* 0x0000000405147209 */ /* 0x001fe40007800000 */
[----:B------:R-:W0:Y:S03]  /*1140*/  LDC.64 R4, c[0x0][0x390] ;  /* 0x0000e400ff047b82 */ /* 0x000e260000000a00 */
[----:B--2---:R1:W-:Y:S05]  /*1150*/  @!P5 STS [R3+UR12+0x1000], R20 ;  /* 0x001000140300d988 */ /* 0x0043ea000800080c */
[----:B------:R-:W-:Y:S01]  /*1160*/  BAR.SYNC.DEFER_BLOCKING 0x0 ;  /* 0x0000000000007b1d */ /* 0x000fe20000010000 */
[----:B-1----:R-:W-:Y:S01]  /*1170*/  IMAD.HI R20, R19, 0x2, RZ ;  /* 0x0000000213147827 */ /* 0x002fe200078e02ff */
[----:B0-----:R-:W-:-:S04]  /*1180*/  IADD3 R4, P0, P3, R21, UR6, R4 ;  /* 0x0000000615047c10 */ /* 0x001fc8000fb1e004 */
[----:B------:R-:W-:Y:S02]  /*1190*/  IADD3.X R5, PT, PT, R20, UR5, R5, P0, P3 ;  /* 0x0000000514057c10 */ /* 0x000fe400087e6405 */
[----:B------:R-:W-:Y:S01]  /*11a0*/  LOP3.LUT P0, RZ, R0, 0x1, RZ, 0xc0, !PT ;  /* 0x0000000100ff7812 */ /* 0x000fe2000780c0ff */
[----:B------:R-:W0:Y:S03]  /*11b0*/  @!P6 LDS R9, [R12+0x1000] ;  /* 0x001000000c09e984 */ /* 0x000e260000000800 */
[----:B------:R-:W-:Y:S01]  /*11c0*/  ISETP.LT.U32.AND P0, PT, R11, 0x80, !P0 ;  /* 0x000000800b00780c */ /* 0x000fe20004701070 */
[----:B0-----:R-:W0:Y:S02]  /*11d0*/  SHFL.BFLY PT, R22, R9, 0x1, 0x1f ;  /* 0x0c201f0009167f89 */ /* 0x001e2400000e0000 */
[----:B0-----:R-:W-:-:S10]  /*11e0*/  FMNMX R11, R9, R22, !PT ;  /* 0x00000016090b7209 */ /* 0x001fd40007800000 */
[----:B------:R-:W-:Y:S01]  /*11f0*/  @P0 STS [R12+0x1000], R11 ;  /* 0x0010000b0c000388 */ /* 0x000fe20000000800 */
[----:B------:R-:W-:Y:S06]  /*1200*/  BAR.SYNC.DEFER_BLOCKING 0x0 ;  /* 0x0000000000007b1d */ /* 0x000fec0000010000 */
[----:B------:R-:W0:Y:S02]  /*1210*/  LDS R29, [R14+UR12+0x1000] ;  /* 0x0010000c0e1d7984 */ /* 0x000e240008000800 */
[----:B0-----:R-:W-:-:S05]  /*1220*/  FMNMX R29, R29, -INF , !PT ;  /* 0xff8000001d1d7809 */ /* 0x001fca0007800000 */
[--C-:B------:R-:W-:Y:S01]  /*1230*/  FADD R7, R7, -R29.reuse ;  /* 0x8000001d07077221 */ /* 0x100fe20000000000 */
[--C-:B------:R-:W-:Y:S01]  /*1240*/  FADD R18, R18, -R29.reuse ;  /* 0x8000001d12127221 */ /* 0x100fe20000000000 */
[--C-:B------:R-:W-:Y:S01]  /*1250*/  FADD R9, R6, -R29.reuse ;  /* 0x8000001d06097221 */ /* 0x100fe20000000000 */
[----:B------:R-:W-:Y:S01]  /*1260*/  FADD R10, R10, -R29 ;  /* 0x8000001d0a0a7221 */ /* 0x000fe20000000000 */
[----:B------:R-:W-:Y:S01]  /*1270*/  FMUL R7, R7, 1.4426950216293334961 ;  /* 0x3fb8aa3b07077820 */ /* 0x000fe20000400000 */
[----:B------:R-:W-:Y:S01]  /*1280*/  FMUL R18, R18, 1.4426950216293334961 ;  /* 0x3fb8aa3b12127820 */ /* 0x000fe20000400000 */
[----:B------:R-:W-:Y:S01]  /*1290*/  FMUL R9, R9, 1.4426950216293334961 ;  /* 0x3fb8aa3b09097820 */ /* 0x000fe20000400000 */
[----:B------:R-:W-:Y:S02]  /*12a0*/  FMUL R10, R10, 1.4426950216293334961 ;  /* 0x3fb8aa3b0a0a7820 */ /* 0x000fe40000400000 */
[----:B------:R0:W-:Y:S08]  /*12b0*/  MUFU.EX2 R6, R18 ;  /* 0x0000001200067308 */ /* 0x0001f00000000800 */
[----:B------:R-:W1:Y:S01]  /*12c0*/  MUFU.EX2 R7, R7 ;  /* 0x0000000700077308 */ /* 0x000e620000000800 */
[----:B0-----:R-:W0:Y:S07]  /*12d0*/  LDC R18, c[0x0][0x3d8] ;  /* 0x0000f600ff127b82 */ /* 0x001e2e0000000800 */
[----:B------:R-:W2:Y:S08]  /*12e0*/  MUFU.EX2 R9, R9 ;  /* 0x0000000900097308 */ /* 0x000eb00000000800 */
[----:B------:R-:W3:Y:S01]  /*12f0*/  MUFU.EX2 R10, R10 ;  /* 0x0000000a000a7308 */ /* 0x000ee20000000800 */
[----:B-1----:R-:W-:-:S04]  /*1300*/  FADD R20, R7, R6 ;  /* 0x0000000607147221 */ /* 0x002fc80000000000 */
[----:B--2---:R-:W-:-:S04]  /*1310*/  FADD R11, R9, R20 ;  /* 0x00000014090b7221 */ /* 0x004fc80000000000 */
[----:B---3--:R-:W-:Y:S01]  /*1320*/  FADD R19, R10, R11 ;  /* 0x0000000b0a137221 */ /* 0x008fe20000000000 */
[----:B------:R-:W-:-:S04]  /*1330*/  SHF.R.U32.HI R11, RZ, 0x4, R0 ;  /* 0x00000004ff0b7819 */ /* 0x000fc80000011600 */
[----:B------:R-:W1:Y:S01]  /*1340*/  SHFL.BFLY PT, R20, R19, 0x10, 0x1f ;  /* 0x0e001f0013147f89 */ /* 0x000e6200000e0000 */
[----:B------:R-:W-:-:S05]  /*1350*/  SGXT.U32 R11, R11, 0x4 ;  /* 0x000000040b0b781a */ /* 0x000fca0000000000 */
[----:B0-----:R-:W-:Y:S02]  /*1360*/  IMAD R11, R11, R18, RZ ;  /* 0x000000120b0b7224 */ /* 0x001fe400078e02ff */
[----:B-1----:R-:W-:Y:S01]  /*1370*/  FADD R22, R19, R20 ;  /* 0x0000001413167221 */ /* 0x002fe20000000000 */
[----:B------:R-:W-:Y:S02]  /*1380*/  BAR.SYNC.DEFER_BLOCKING 0x0 ;  /* 0x0000000000007b1d */ /* 0x000fe40000010000 */
[----:B------:R-:W-:Y:S01]  /*1390*/  LEA R20, P3, R11, R4, 0x1 ;  /* 0x000000040b147211 */ /* 0x000fe200078608ff */
[----:B------:R-:W-:-:S03]  /*13a0*/  IMAD R19, R18, 0x10, R11 ;  /* 0x0000001012137824 */ /* 0x000fc600078e020b */
[----:B------:R-:W-:Y:S02]  /*13b0*/  LEA.HI.X.SX32 R21, R11, R5, 0x1, P3 ;  /* 0x000000050b157211 */ /* 0x000fe400018f0eff */
[----:B------:R-:W-:-:S04]  /*13c0*/  LEA R18, P3, R19, R4, 0x1 ;  /* 0x0000000413127211 */ /* 0x000fc800078608ff */
[----:B------:R-:W-:Y:S01]  /*13d0*/  LEA.HI.X.SX32 R19, R19, R5, 0x1, P3 ;  /* 0x0000000513137211 */ /* 0x000fe200018f0eff */
[----:B------:R-:W-:Y:S01]  /*13e0*/  @!P5 STS [R3+UR12+0x1000], R22 ;  /* 0x001000160300d988 */ /* 0x000fe2000800080c */
[----:B------:R-:W-:Y:S06]  /*13f0*/  BAR.SYNC.DEFER_BLOCKING 0x0 ;  /* 0x0000000000007b1d */ /* 0x000fec0000010000 */
[----:B------:R-:W0:Y:S04]  /*1400*/  @!P6 LDS R8, [R12+0x1000] ;  /* 0x001000000c08e984 */ /* 0x000e280000000800 */
[----:B0-----:R-:W0:Y:S02]  /*1410*/  SHFL.BFLY PT, R23, R8, 0x1, 0x1f ;  /* 0x0c201f0008177f89 */ /* 0x001e2400000e0000 */
[----:B0-----:R-:W-:-:S05]  /*1420*/  FADD R23, R8, R23 ;  /* 0x0000001708177221 */ /* 0x001fca0000000000 */
[----:B------:R0:W-:Y:S01]  /*1430*/  @P0 STS [R12+0x1000], R23 ;  /* 0x001000170c000388 */ /* 0x0001e20000000800 */
[----:B------:R-:W-:Y:S06]  /*1440*/  BAR.SYNC.DEFER_BLOCKING 0x0 ;  /* 0x0000000000007b1d */ /* 0x000fec0000010000 */
[----:B------:R-:W2:Y:S04]  /*1450*/  @P1 LDG.E.U16 R24, desc[UR26][R20.64] ;  /* 0x0000001a14181981 */ /* 0x000ea8000c1e1500 */
[----:B------:R-:W3:Y:S01]  /*1460*/  @P1 LDG.E.U16 R26, desc[UR26][R18.64] ;  /* 0x0000001a121a1981 */ /* 0x000ee2000c1e1500 */
[----:B------:R-:W-:Y:S01]  /*1470*/  SHF.R.S32.HI R4, RZ, 0x6, R0 ;  /* 0x00000006ff047819 */ /* 0x000fe20000011400 */
[----:B------:R-:W-:Y:S01]  /*1480*/  UIADD3 UR37, UPT, UPT, UR28, 0x20, URZ ;  /* 0x000000201c257890 */ /* 0x000fe2000fffe0ff */
[----:B------:R-:W-:Y:S01]  /*1490*/  FADD R8, -R29, -INF ;  /* 0xff8000001d087421 */ /* 0x000fe20000000100 */
[----:B------:R1:W4:Y:S01]  /*14a0*/  LDS R22, [R14+UR12+0x1000] ;  /* 0x0010000c0e167984 */ /* 0x0003220008000800 */
[----:B------:R-:W-:Y:S01]  /*14b0*/  SGXT R4, R4, 0x1 ;  /* 0x000000010404781a */ /* 0x000fe20000000200 */
[----:B------:R-:W-:Y:S01]  /*14c0*/  UIADD3 UR17, UPT, UPT, UR17, UR22, UR37 ;  /* 0x0000001611117290 */ /* 0x000fe2000fffe025 */
[----:B------:R-:W-:Y:S01]  /*14d0*/  F2FP.F16.F32.PACK_AB R5, R10, R9 ;  /* 0x000000090a05723e */ /* 0x000fe200000000ff */
[----:B0-----:R-:W-:Y:S01]  /*14e0*/  FMUL R23, R8, 1.4426950216293334961 ;  /* 0x3fb8aa3b08177820 */ /* 0x001fe20000400000 */
[----:B------:R-:W-:-:S04]  /*14f0*/  LOP3.LUT R4, R4, 0x90, RZ, 0xc0, !PT ;  /* 0x0000009004047812 */ /* 0x000fc800078ec0ff */
[----:B------:R-:W-:Y:S01]  /*1500*/  LOP3.LUT R13, R4, 0x17e, R13, 0x78, !PT ;  /* 0x0000017e040d7812 */ /* 0x000fe200078e780d */
[----:B------:R-:W-:Y:S01]  /*1510*/  BAR.SYNC.DEFER_BLOCKING 0x0 ;  /* 0x0000000000007b1d */ /* 0x000fe20000010000 */
[----:B------:R-:W-:-:S05]  /*1520*/  F2FP.F16.F32.PACK_AB R4, R6, R7 ;  /* 0x000000070604723e */ /* 0x000fca00000000ff */
[----:B--2---:R1:W-:Y:S04]  /*1530*/  STS.U16 [R13+UR12+0x1000], R24 ;  /* 0x001000180d007988 */ /* 0x0043e8000800040c */
[----:B---3--:R1:W-:Y:S01]  /*1540*/  STS.U16 [R13+UR12+0x1200], R26 ;  /* 0x0012001a0d007988 */ /* 0x0083e2000800040c */
[----:B----4-:R-:W-:Y:S05]  /*1550*/  @!P1 BRA `(.L_x_9) ;  /* 0x0000000000089947 */ /* 0x010fea0003800000 */
[----:B------:R0:W-:Y:S01]  /*1560*/  STTM.16dp32bit_t0_t15.x2 tmem[UR17], R4 ;  /* 0x00000004000079ed */ /* 0x0001e20008880011 */
[----:B------:R0:W-:Y:S02]  /*1570*/  STTM.16dp32bit_t16_t31.x2 tmem[UR17+0x2], R4 ;  /* 0x00000204000079ed */ /* 0x0001e400088a0011 */
.L_x_9:
[----:B------:R-:W2:Y:S02]  /*1580*/  FENCE.VIEW.ASYNC.T ;  /* 0x00000000000073c6 */ /* 0x000ea40000000200 */
[----:B--2---:R-:W-:Y:S06]  /*1590*/  BAR.SYNC.DEFER_BLOCKING 0x0 ;  /* 0x0000000000007b1d */ /* 0x004fec0000010000 */
[----:B------:R-:W2:Y:S01]  /*15a0*/  MUFU.EX2 R23, R23 ;  /* 0x0000001700177308 */ /* 0x000ea20000000800 */
[----:B0-----:R-:W0:Y:S01]  /*15b0*/  LDTM.16dp32bit_t0_t15.x8 R4, tmem[UR14] ;  /* 0x0000000e000479ee */ /* 0x001e220008980000 */
[----:B------:R-:W3:Y:S01]  /*15c0*/  LDTM.16dp32bit_t16_t31.x8 R4, tmem[UR14+0x8] ;  /* 0x0000080e000479ee */ /* 0x000ee200089a0000 */
[----:B------:R-:W-:Y:S01]  /*15d0*/  NOP ;  /* 0x0000000000007918 */ /* 0x000fe20000000000 */
[----:B------:R-:W-:Y:S05]  /*15e0*/  @!P1 BRA `(.L_x_10) ;  /* 0x0000000000289947 */ /* 0x000fea0003800000 */
[C---:B0-23--:R-:W-:Y:S01]  /*15f0*/  FMUL R4, R23.reuse, R4 ;  /* 0x0000000417047220 */ /* 0x04dfe20000400000 */
[C---:B------:R-:W-:Y:S01]  /*1600*/  FMUL R5, R23.reuse, R5 ;  /* 0x0000000517057220 */ /* 0x040fe20000400000 */
[C---:B------:R-:W-:Y:S01]  /*1610*/  FMUL R6, R23.reuse, R6 ;  /* 0x0000000617067220 */ /* 0x040fe20000400000 */
[C---:B------:R-:W-:Y:S01]  /*1620*/  FMUL R7, R23.reuse, R7 ;  /* 0x0000000717077220 */ /* 0x040fe20000400000 */
[C---:B------:R-:W-:Y:S01]  /*1630*/  FMUL R8, R23.reuse, R8 ;  /* 0x0000000817087220 */ /* 0x040fe20000400000 */
[C---:B------:R-:W-:Y:S01]  /*1640*/  FMUL R9, R23.reuse, R9 ;  /* 0x0000000917097220 */ /* 0x040fe20000400000 */
[C---:B------:R-:W-:Y:S01]  /*1650*/  FMUL R10, R23.reuse, R10 ;  /* 0x0000000a170a7220 */ /* 0x040fe20000400000 */
[----:B------:R-:W-:-:S04]  /*1660*/  FMUL R11, R23, R11 ;  /* 0x0000000b170b7220 */ /* 0x000fc80000400000 */
[----:B------:R4:W-:Y:S01]  /*1670*/  STTM.16dp32bit_t0_t15.x8 tmem[UR14], R4 ;  /* 0x00000004000079ed */ /* 0x0009e2000898000e */
[----:B------:R4:W-:Y:S02]  /*1680*/  STTM.16dp32bit_t16_t31.x8 tmem[UR14+0x8], R4 ;  /* 0x00000804000079ed */ /* 0x0009e400089a000e */
.L_x_10:
[----:B---3--:R-:W3:Y:S02]  /*1690*/  FENCE.VIEW.ASYNC.T ;  /* 0x00000000000073c6 */ /* 0x008ee40000000200 */
[----:B---3--:R-:W-:Y:S01]  /*16a0*/  BAR.SYNC.DEFER_BLOCKING 0x0 ;  /* 0x0000000000007b1d */ /* 0x008fe20000010000 */
[----:B--2---:R-:W-:Y:S01]  /*16b0*/  FADD R22, R23, R22 ;  /* 0x0000001617167221 */ /* 0x004fe20000000000 */
[----:B------:R-:W-:Y:S01]  /*16c0*/  UIADD3 UR6, UPT, UPT, UR12, 0x1c00, URZ ;  /* 0x00001c000c067890 */ /* 0x000fe2000fffe0ff */
[----:B------:R-:W-:-:S03]  /*16d0*/  FSEL R29, R29, -INF , P1 ;  /* 0xff8000001d1d7808 */ /* 0x000fc60000800000 */
[----:B-1----:R-:W-:Y:S01]  /*16e0*/  FSEL R24, R22, 1, P1 ;  /* 0x3f80000016187808 */ /* 0x002fe20000800000 */
[----:B------:R1:W-:Y:S06]  /*16f0*/  MEMBAR.ALL.CTA ;  /* 0x0000000000007992 */ /* 0x0003ec0000008000 */
[----:B-1----:R-:W1:Y:S02]  /*1700*/  FENCE.VIEW.ASYNC.S ;  /* 0x00000000000073c6 */ /* 0x002e640000000000 */
[----:B-1----:R-:W-:Y:S06]  /*1710*/  BAR.SYNC.DEFER_BLOCKING 0x0 ;  /* 0x0000000000007b1d */ /* 0x002fec0000010000 */
[----:B------:R-:W-:Y:S05]  /*1720*/  @!P2 BRA `(.L_x_11) ;  /* 0x000000000044a947 */ /* 0x000fea0003800000 */
[----:B------:R-:W-:Y:S01]  /*1730*/  UIADD3 UR4, UPT, UPT, UR12, 0x1000, URZ ;  /* 0x000010000c047890 */ /* 0x000fe2000fffe0ff */
[----:B------:R-:W-:Y:S01]  /*1740*/  BSSY.RECONVERGENT B0, `(.L_x_12) ;  /* 0x000000e000007945 */ /* 0x000fe20003800200 */
[----:B------:R-:W-:Y:S02]  /*1750*/  ELECT P1, URZ, PT ;  /* 0x0000000000ff782f */ /* 0x000fe40003820000 */
[----:B------:R-:W-:Y:S01]  /*1760*/  USHF.R.U32.HI UR4, URZ, 0x4, UR4 ;  /* 0x00000004ff047899 */ /* 0x000fe20008011604 */
[----:B------:R-:W-:Y:S01]  /*1770*/  UMOV UR8, 0x0 ;  /* 0x0000000000087882 */ /* 0x000fe20000000000 */
[----:B------:R-:W-:Y:S02]  /*1780*/  UMOV UR9, 0x4080010 ;  /* 0x0408001000097882 */ /* 0x000fe40000000000 */
[----:B------:R-:W-:Y:S01]  /*1790*/  USGXT.U32 UR4, UR4, 0xe ;  /* 0x0000000e0404789a */ /* 0x000fe20008000000 */
[----:B------:R-:W-:-:S08]  /*17a0*/  UMOV UR5, 0xc0004010 ;  /* 0xc000401000057882 */ /* 0x000fd00000000000 */
[----:B------:R1:W-:Y:S01]  /*17b0*/  UTCHMMA tmem[UR37], gdesc[UR4], tmem[UR28], tmem[UR8], idesc[UR9], UPT ;  /* 0x00ff0804250079ea */ /* 0x0003e2000b80001c */
[----:B------:R-:W-:Y:S05]  /*17c0*/  @!P1 BRA `(.L_x_13) ;  /* 0x0000000000149947 */ /* 0x000fea0003800000 */
[----:B-1----:R-:W-:Y:S01]  /*17d0*/  UMOV UR4, UR6 ;  /* 0x0000000600047c82 */ /* 0x002fe20008000000 */
[----:B------:R-:W-:Y:S02]  /*17e0*/  UMOV UR5, URZ ;  /* 0x000000ff00057c82 */ /* 0x000fe40008000000 */
[----:B------:R-:W-:Y:S02]  /*17f0*/  UMOV UR4, UR4 ;  /* 0x0000000400047c82 */ /* 0x000fe40008000000 */
[----:B------:R2:W-:Y:S01]  /*1800*/  UTCBAR [UR4], URZ ;  /* 0x000000ff040073e9 */ /* 0x0005e200080000ff */
[----:B------:R-:W-:Y:S02]  /*1810*/  NOP ;  /* 0x0000000000007918 */ /* 0x000fe40000000000 */
.L_x_13:
[----:B-12---:R-:W-:Y:S05]  /*1820*/  BSYNC.RECONVERGENT B0 ;  /* 0x0000000000007941 */ /* 0x006fea0003800200 */
.L_x_12:
[----:B------:R-:W-:Y:S05]  /*1830*/  BRA `(.L_x_14) ;  /* 0x0000000000087947 */ /* 0x000fea0003800000 */
.L_x_11:
[----:B------:R-:W-:-:S09]  /*1840*/  UISETP.GE.AND UP0, UPT, UR10, URZ, UPT ;  /* 0x000000ff0a00728c */ /* 0x000fd2000bf06270 */
[----:B------:R-:W-:Y:S05]  /*1850*/  BRA.U !UP0, `(.L_x_15) ;  /* 0x0000000d082c7547 */ /* 0x000fea000b800000 */
.L_x_14:
[----:B------:R-:W-:Y:S01]  /*1860*/  USHF.R.U32.HI UR36, URZ, 0x4, UR12 ;  /* 0x00000004ff247899 */ /* 0x000fe2000801160c */
[----:B0---4-:R-:W-:Y:S01]  /*1870*/  IMAD.MOV.U32 R8, RZ, RZ, RZ ;  /* 0x000000ffff087224 */ /* 0x011fe200078e00ff */
[----:B------:R-:W-:Y:S02]  /*1880*/  UIADD3 UR7, UPT, UPT, UR12, 0x1800, URZ ;  /* 0x000018000c077890 */ /* 0x000fe4000fffe0ff */
[----:B------:R-:W-:Y:S02]  /*1890*/  USHF.L.U32 UR31, UR31, 0x4, URZ ;  /* 0x000000041f1f7899 */ /* 0x000fe400080006ff */
[----:B------:R-:W-:Y:S02]  /*18a0*/  USHF.R.U32.HI UR4, URZ, 0x4, UR23 ;  /* 0x00000004ff047899 */ /* 0x000fe40008011617 */
[----:B------:R-:W-:Y:S02]  /*18b0*/  USGXT.U32 UR36, UR36, 0xe ;  /* 0x0000000e2424789a */ /* 0x000fe40008000000 */
[----:B------:R-:W-:Y:S01]  /*18c0*/  USHF.L.U32 UR32, UR15, 0x4, URZ ;  /* 0x000000040f207899 */ /* 0x000fe200080006ff */
[----:B------:R-:W-:Y:S01]  /*18d0*/  IMAD.U32 R23, RZ, RZ, UR31 ;  /* 0x0000001fff177e24 */ /* 0x000fe2000f8e00ff */
[----:B------:R-:W-:-:S02]  /*18e0*/  USHF.R.U32.HI UR7, URZ, 0x4, UR7 ;  /* 0x00000004ff077899 */ /* 0x000fc40008011607 */
[----:B------:R-:W-:Y:S02]  /*18f0*/  USGXT.U32 UR4, UR4, 0xe ;  /* 0x0000000e0404789a */ /* 0x000fe40008000000 */
[----:B------:R-:W-:Y:S01]  /*1900*/  UIADD3 UR38, UP0, UPT, UR36, 0x80, URZ ;  /* 0x0000008024267890 */ /* 0x000fe2000ff1e0ff */
[----:B------:R-:W-:Y:S01]  /*1910*/  UMOV UR5, URZ ;  /* 0x000000ff00057c82 */ /* 0x000fe20008000000 */
[----:B------:R-:W-:Y:S01]  /*1920*/  UMOV UR18, 0xfffffffe ;  /* 0xfffffffe00127882 */ /* 0x000fe20000000000 */
[----:B------:R-:W-:Y:S01]  /*1930*/  UMOV UR19, 0x7fffbfdf ;  /* 0x7fffbfdf00137882 */ /* 0x000fe20000000000 */
[----:B------:R-:W-:Y:S02]  /*1940*/  UIADD3 UR15, UPT, UPT, UR10, 0x30, URZ ;  /* 0x000000300a0f7890 */ /* 0x000fe4000fffe0ff */
[----:B------:R-:W-:Y:S01]  /*1950*/  USGXT.U32 UR30, UR7, 0xe ;  /* 0x0000000e071e789a */ /* 0x000fe20008000000 */
[----:B------:R-:W-:Y:S01]  /*1960*/  UMOV UR35, UR6 ;  /* 0x0000000600237c82 */ /* 0x000fe20008000000 */
[----:B------:R-:W0:Y:S01]  /*1970*/  LDCU UR42, c[0x0][0x3a8] ;  /* 0x00007500ff2a77ac */ /* 0x000e220008000800 */
[----:B------:R-:W-:Y:S01]  /*1980*/  UISETP.NE.U32.AND UP3, UPT, UR24, URZ, UPT ;  /* 0x000000ff1800728c */ /* 0x000fe2000bf65070 */
[----:B------:R-:W-:Y:S01]  /*1990*/  UMOV UR33, 0x1 ;  /* 0x0000000100217882 */ /* 0x000fe20000000000 */
[----:B------:R-:W-:-:S02]  /*19a0*/  UIADD3.X UR39, UPT, UPT, UR5, 0x40004040, URZ, UP0, !UPT ;  /* 0x4000404005277890 */ /* 0x000fc400087fe4ff */
[----:B------:R-:W-:Y:S01]  /*19b0*/  UIADD3.64 UR18, UPT, UPT, UR4, -UR18, URZ ;  /* 0x8000001204127297 */ /* 0x000fe2000fffe0ff */
[----:B------:R-:W-:Y:S01]  /*19c0*/  UMOV UR7, URZ ;  /* 0x000000ff00077c82 */ /* 0x000fe20008000000 */
[----:B------:R-:W-:Y:S01]  /*19d0*/  UMOV UR10, URZ ;  /* 0x000000ff000a7c82 */ /* 0x000fe20008000000 */
[----:B------:R-:W-:Y:S01]  /*19e0*/  UMOV UR6, URZ ;  /* 0x000000ff00067c82 */ /* 0x000fe20008000000 */
[----:B------:R-:W-:-:S08]  /*19f0*/  UMOV UR34, UR32 ;  /* 0x0000002000227c82 */ /* 0x000fd00008000000 */
.L_x_20:
[----:B------:R-:W-:Y:S02]  /*1a00*/  IMAD.U32 R7, RZ, RZ, UR34 ;  /* 0x00000022ff077e24 */ /* 0x000fe4000f8e00ff */
[----:B------:R-:W-:Y:S02]  /*1a10*/  IMAD.U32 R5, RZ, RZ, UR34 ;  /* 0x00000022ff057e24 */ /* 0x000fe4000f8e00ff */
[----:B------:R-:W-:-:S04]  /*1a20*/  IMAD.WIDE R6, R7, 0x2, R34 ;  /* 0x0000000207067825 */ /* 0x000fc800078e0222 */
[----:B------:R-:W-:Y:S02]  /*1a30*/  IMAD.WIDE R4, R5, 0x2, R32 ;  /* 0x0000000205047825 */ /* 0x000fe400078e0220 */
[----:B------:R-:W2:Y:S04]  /*1a40*/  LDG.E.U16 R6, desc[UR26][R6.64] ;  /* 0x0000001a06067981 */ /* 0x000ea8000c1e1500 */
[----:B------:R-:W3:Y:S01]  /*1a50*/  LDG.E.U16 R4, desc[UR26][R4.64] ;  /* 0x0000001a04047981 */ /* 0x000ee2000c1e1500 */
[----:B------:R-:W-:Y:S01]  /*1a60*/  UMOV UR8, 0x1 ;  /* 0x0000000100087882 */ /* 0x000fe20000000000 */
[----:B------:R-:W-:Y:S01]  /*1a70*/  VOTEU.ALL UP0, P4 ;  /* 0x0000000000ff7886 */ /* 0x000fe20002000000 */
[----:B------:R-:W-:-:S04]  /*1a80*/  @!UP2 UIADD3 UR8, UPT, UPT, -UR8, 0x100000, URZ ;  /* 0x001000000808a890 */ /* 0x000fc8000fffe1ff */
[----:B------:R-:W-:Y:S02]  /*1a90*/  @!UP2 USHF.L.U32 UR9, UR8, 0xb, URZ ;  /* 0x0000000b0809a899 */ /* 0x000fe400080006ff */
[----:B------:R-:W-:Y:S01]  /*1aa0*/  @!UP2 USHF.L.U32 UR8, UR8, 0x1, URZ ;  /* 0x000000010808a899 */ /* 0x000fe200080006ff */
[----:B--2---:R1:W-:Y:S04]  /*1ab0*/  STS.U16 [R15+UR12+0x1400], R6 ;  /* 0x001400060f007988 */ /* 0x0043e8000800040c */
[----:B---3--:R1:W-:Y:S01]  /*1ac0*/  STS.U16 [R15+UR12+0x1600], R4 ;  /* 0x001600040f007988 */ /* 0x0083e2000800040c */
[----:B------:R2:W-:Y:S06]  /*1ad0*/  MEMBAR.ALL.CTA ;  /* 0x0000000000007992 */ /* 0x0005ec0000008000 */
[----:B--2---:R-:W-:Y:S04]  /*1ae0*/  FENCE.VIEW.ASYNC.S ;  /* 0x00000000000073c6 */ /* 0x004fe80000000000 */
[----:B------:R-:W2:Y:S02]  /*1af0*/  FENCE.VIEW.ASYNC.S ;  /* 0x00000000000073c6 */ /* 0x000ea40000000000 */
[----:B--2---:R1:W2:Y:S02]  /*1b00*/  @!UP0 SYNCS.EXCH.64 URZ, [UR12+0x1c10], UR8 ;  /* 0x001c10080cff85b2 */ /* 0x0042a40008000100 */
[----:B--2---:R-:W-:Y:S06]  /*1b10*/  BAR.SYNC.DEFER_BLOCKING 0x0 ;  /* 0x0000000000007b1d */ /* 0x004fec0000010000 */
[----:B-1----:R-:W-:Y:S05]  /*1b20*/  BRA.U UP3, `(.L_x_16) ;  /* 0x00000001033c7547 */ /* 0x002fea000b800000 */
[----:B------:R-:W-:Y:S01]  /*1b30*/  UIADD3 UR8, UPT, UPT, UR12, 0x1c10, URZ ;  /* 0x00001c100c087890 */ /* 0x000fe2000fffe0ff */
[----:B------:R-:W-:Y:S01]  /*1b40*/  UMOV UR22, UR36 ;  /* 0x0000002400167c82 */ /* 0x000fe20008000000 */
[----:B------:R-:W-:Y:S01]  /*1b50*/  UMOV UR23, 0x40004040 ;  /* 0x4000404000177882 */ /* 0x000fe20000000000 */
[----:B------:R-:W-:Y:S01]  /*1b60*/  UMOV UR20, UR4 ;  /* 0x0000000400147c82 */ /* 0x000fe20008000000 */
[----:B------:R-:W-:Y:S01]  /*1b70*/  UMOV UR21, 0x80004020 ;  /* 0x8000402000157882 */ /* 0x000fe20000000000 */
[----:B------:R-:W-:Y:S01]  /*1b80*/  UMOV UR24, 0x0 ;  /* 0x0000000000187882 */ /* 0x000fe20000000000 */
[----:B------:R-:W-:Y:S01]  /*1b90*/  UMOV UR25, 0x4048010 ;  /* 0x0404801000197882 */ /* 0x000fe20000000000 */
[----:B------:R-:W-:Y:S01]  /*1ba0*/  UMOV UR9, URZ ;  /* 0x000000ff00097c82 */ /* 0x000fe20008000000 */
[----:B------:R-:W-:Y:S01]  /*1bb0*/  UMOV UR40, 0x0 ;  /* 0x0000000000287882 */ /* 0x000fe20000000000 */
[----:B------:R-:W-:Y:S01]  /*1bc0*/  UMOV UR41, 0x4048010 ;  /* 0x0404801000297882 */ /* 0x000fe20000000000 */
[----:B------:R1:W-:Y:S01]  /*1bd0*/  UTCHMMA gdesc[UR22], gdesc[UR20], tmem[UR13], tmem[UR24], idesc[UR25], !UPT ;  /* 0x00ff1814160075ea */ /* 0x0003e2000f80000d */
[----:B------:R-:W-:Y:S01]  /*1be0*/  UMOV UR8, UR8 ;  /* 0x0000000800087c82 */ /* 0x000fe20008000000 */
[----:B------:R1:W-:Y:S01]  /*1bf0*/  UTCHMMA gdesc[UR38], gdesc[UR18], tmem[UR13], tmem[UR40], idesc[UR41], UPT ;  /* 0x00ff2812260075ea */ /* 0x0003e2000b80000d */
[----:B------:R1:W-:Y:S01]  /*1c00*/  UTCBAR [UR8], URZ ;  /* 0x000000ff080073e9 */ /* 0x0003e200080000ff */
[----:B------:R-:W-:-:S02]  /*1c10*/  NOP ;  /* 0x0000000000007918 */ /* 0x000fc40000000000 */
.L_x_16:
[----:B------:R-:W2:Y:S02]  /*1c20*/  SYNCS.PHASECHK.TRANS64.TRYWAIT P1, [UR12+0x1c10], RZ ;  /* 0x001c10ffff0075a7 */ /* 0x000ea4000802110c */
[----:B--2---:R-:W-:Y:S05]  /*1c30*/  @!P1 BRA `(.L_x_17) ;  /* 0x0000001400989947 */ /* 0x004fea0003800000 */
.L_x_25:
[----:B------:R-:W-:Y:S01]  /*1c40*/  BAR.SYNC.DEFER_BLOCKING 0x0 ;  /* 0x0000000000007b1d */ /* 0x000fe20000010000 */
[----:B------:R-:W-:Y:S01]  /*1c50*/  IADD3 R9, P1, PT, R16, UR7, RZ ;  /* 0x0000000710097c10 */ /* 0x000fe2000ff3e0ff */
[----:B------:R-:W-:-:S03]  /*1c60*/  IMAD.U32 R8, R8, -0x80000000, RZ ;  /* 0x8000000008087824 */ /* 0x000fc600078e00ff */
[C---:B------:R-:W-:Y:S01]  /*1c70*/  IADD3 R26, P3, PT, R9.reuse, 0x10, RZ ;  /* 0x00000010091a7810 */ /* 0x040fe20007f7e0ff */
[----:B------:R-:W-:Y:S01]  /*1c80*/  IMAD.X R10, RZ, RZ, UR10, P1 ;  /* 0x0000000aff0a7e24 */ /* 0x000fe200088e06ff */
[C---:B------:R-:W-:Y:S01]  /*1c90*/  IADD3 R28, P2, PT, R9.reuse, 0x12, RZ ;  /* 0x00000012091c7810 */ /* 0x040fe20007f5e0ff */
[----:B------:R-:W-:Y:S01]  /*1ca0*/  LDTM.16dp32bit_t0_t15.x4 R4, tmem[UR16] ;  /* 0x00000010000479ee */ /* 0x000fe20008900000 */
[----:B------:R-:W2:Y:S01]  /*1cb0*/  LDTM.16dp32bit_t16_t31.x4 R4, tmem[UR16+0x4] ;  /* 0x00000410000479ee */ /* 0x000ea20008920000 */
[CC--:B------:R-:W-:Y:S01]  /*1cc0*/  ISETP.GT.U32.AND P1, PT, R26.reuse, R17.reuse, PT ;  /* 0x000000111a00720c */ /* 0x0c0fe20003f24070 */
[--C-:B------:R-:W-:Y:S01]  /*1cd0*/  IMAD.X R27, RZ, RZ, R10.reuse, P3 ;  /* 0x000000ffff1b7224 */ /* 0x100fe200018e060a */
[----:B------:R-:W-:Y:S01]  /*1ce0*/  ISETP.GE.U32.AND P3, PT, R26, R17, PT ;  /* 0x000000111a00720c */ /* 0x000fe20003f66070 */
[----:B------:R-:W-:Y:S01]  /*1cf0*/  IMAD.X R11, RZ, RZ, R10, P2 ;  /* 0x000000ffff0b7224 */ /* 0x000fe200010e060a */
[----:B------:R-:W-:Y:S02]  /*1d00*/  IADD3 R26, P2, PT, R9, 0x13, RZ ;  /* 0x00000013091a7810 */ /* 0x000fe40007f5e0ff */
[----:B------:R-:W-:-:S02]  /*1d10*/  ISETP.GT.U32.AND.EX P1, PT, R27, RZ, PT, P1 ;  /* 0x000000ff1b00720c */ /* 0x000fc40003f24110 */
[----:B------:R-:W-:Y:S01]  /*1d20*/  ISETP.GE.U32.AND.EX P3, PT, R27, RZ, PT, P3 ;  /* 0x000000ff1b00720c */ /* 0x000fe20003f66130 */
[----:B------:R-:W-:Y:S01]  /*1d30*/  IMAD.X R10, RZ, RZ, R10, P2 ;  /* 0x000000ffff0a7224 */ /* 0x000fe200010e060a */
[----:B------:R-:W-:-:S04]  /*1d40*/  ISETP.GT.U32.AND P2, PT, R28, R17, PT ;  /* 0x000000111c00720c */ /* 0x000fc80003f44070 */
[----:B------:R-:W-:Y:S01]  /*1d50*/  ISETP.GT.U32.AND.EX P2, PT, R11, RZ, PT, P2 ;  /* 0x000000ff0b00720c */ /* 0x000fe20003f44120 */
[----:B------:R-:W3:Y:S01]  /*1d60*/  @!P4 SYNCS.CCTL.IV [UR12+0x1c10] ;  /* 0x001c1000ff00c9b1 */ /* 0x000ee2000800000c */
[----:B------:R-:W-:Y:S01]  /*1d70*/  NOP ;  /* 0x0000000000007918 */ /* 0x000fe20000000000 */
[----:B0-2---:R-:W-:Y:S01]  /*1d80*/  FMUL R4, R4, UR42 ;  /* 0x0000002a04047c20 */ /* 0x005fe20008400000 */
[----:B------:R-:W-:-:S04]  /*1d90*/  FMUL R5, R5, UR42 ;  /* 0x0000002a05057c20 */ /* 0x000fc80008400000 */
[----:B------:R-:W-:Y:S01]  /*1da0*/  FSEL R9, R4, -INF , !P1 ;  /* 0xff80000004097808 */ /* 0x000fe20004800000 */
[----:B------:R-:W-:Y:S01]  /*1db0*/  FMUL R4, R6, UR42 ;  /* 0x0000002a06047c20 */ /* 0x000fe20008400000 */
[----:B------:R-:W-:Y:S01]  /*1dc0*/  ISETP.GT.U32.AND P1, PT, R26, R17, PT ;  /* 0x000000111a00720c */ /* 0x000fe20003f24070 */
[----:B------:R-:W-:Y:S01]  /*1dd0*/  FMUL R6, R7, UR42 ;  /* 0x0000002a07067c20 */ /* 0x000fe20008400000 */
[----:B------:R-:W-:Y:S02]  /*1de0*/  FSEL R7, R5, -INF , !P3 ;  /* 0xff80000005077808 */ /* 0x000fe40005800000 */
[----:B------:R-:W-:Y:S02]  /*1df0*/  ISETP.GT.U32.AND.EX P1, PT, R10, RZ, PT, P1 ;  /* 0x000000ff0a00720c */ /* 0x000fe40003f24110 */
[----:B------:R-:W-:Y:S02]  /*1e00*/  FSEL R4, R4, -INF , !P2 ;  /* 0xff80000004047808 */ /* 0x000fe40005000000 */
[----:B------:R-:W-:-:S02]  /*1e10*/  FSEL R5, R6, -INF , !P1 ;  /* 0xff80000006057808 */ /* 0x000fc40004800000 */
[----:B------:R-:W-:-:S04]  /*1e20*/  FMNMX3 R6, R9, R7, R4, !PT ;  /* 0x0000000709067276 */ /* 0x000fc80007800004 */
[----:B------:R-:W-:-:S05]  /*1e30*/  FMNMX R6, R5, R6, !PT ;  /* 0x0000000605067209 */ /* 0x000fca0007800000 */
[----:B------:R-:W0:Y:S02]  /*1e40*/  SHFL.BFLY PT, R11, R6, 0x10, 0x1f ;  /* 0x0e001f00060b7f89 */ /* 0x000e2400000e0000 */
[----:B0-----:R-:W-:-:S05]  /*1e50*/  FMNMX R10, R6, R11, !PT ;  /* 0x0000000b060a7209 */ /* 0x001fca0007800000 */
[----:B---3--:R-:W-:Y:S01]  /*1e60*/  @!P5 STS [R3+UR12+0x1400], R10 ;  /* 0x0014000a0300d988 */ /* 0x008fe2000800080c */
[----:B------:R-:W-:Y:S06]  /*1e70*/  BAR.SYNC.DEFER_BLOCKING 0x0 ;  /* 0x0000000000007b1d */ /* 0x000fec0000010000 */
[----:B------:R-:W0:Y:S04]  /*1e80*/  @!P6 LDS R22, [R12+0x1400] ;  /* 0x001400000c16e984 */ /* 0x000e280000000800 */
[----:B0-----:R-:W0:Y:S02]  /*1e90*/  SHFL.BFLY PT, R11, R22, 0x1, 0x1f ;  /* 0x0c201f00160b7f89 */ /* 0x001e2400000e0000 */
[----:B0-----:R-:W-:-:S05]  /*1ea0*/  FMNMX R11, R22, R11, !PT ;  /* 0x0000000b160b7209 */ /* 0x001fca0007800000 */
[----:B------:R-:W-:Y:S01]  /*1eb0*/  @P0 STS [R12+0x1400], R11 ;  /* 0x0014000b0c000388 */ /* 0x000fe20000000800 */
[----:B------:R-:W-:Y:S06]  /*1ec0*/  BAR.SYNC.DEFER_BLOCKING 0x0 ;  /* 0x0000000000007b1d */ /* 0x000fec0000010000 */
[----:B------:R-:W0:Y:S02]  /*1ed0*/  LDS R26, [R14+UR12+0x1400] ;  /* 0x0014000c0e1a7984 */ /* 0x000e240008000800 */
[----:B0-----:R-:W-:-:S05]  /*1ee0*/  FMNMX R26, R26, R29, !PT ;  /* 0x0000001d1a1a7209 */ /* 0x001fca0007800000 */
        /* <DEDUP_REMOVED lines=8> */
[----:B------:R-:W-:Y:S08]  /*1f70*/  MUFU.EX2 R30, R9 ;  /* 0x00000009001e7308 */ /* 0x000ff00000000800 */
[----:B------:R-:W0:Y:S08]  /*1f80*/  MUFU.EX2 R7, R7 ;  /* 0x0000000700077308 */ /* 0x000e300000000800 */
[----:B------:R-:W2:Y:S08]  /*1f90*/  MUFU.EX2 R31, R4 ;  /* 0x00000004001f7308 */ /* 0x000eb00000000800 */
[----:B------:R-:W3:Y:S01]  /*1fa0*/  MUFU.EX2 R6, R5 ;  /* 0x0000000500067308 */ /* 0x000ee20000000800 */
[----:B0-----:R-:W-:-:S04]  /*1fb0*/  FADD R10, R30, R7 ;  /* 0x000000071e0a7221 */ /* 0x001fc80000000000 */
[----:B--2---:R-:W-:-:S04]  /*1fc0*/  FADD R11, R31, R10 ;  /* 0x0000000a1f0b7221 */ /* 0x004fc80000000000 */
[----:B---3--:R-:W-:-:S05]  /*1fd0*/  FADD R11, R6, R11 ;  /* 0x0000000b060b7221 */ /* 0x008fca0000000000 */
[----:B------:R-:W0:Y:S02]  /*1fe0*/  SHFL.BFLY PT, R10, R11, 0x10, 0x1f ;  /* 0x0e001f000b0a7f89 */ /* 0x000e2400000e0000 */
[----:B0-----:R-:W-:Y:S01]  /*1ff0*/  FADD R10, R11, R10 ;  /* 0x0000000a0b0a7221 */ /* 0x001fe20000000000 */
[----:B------:R-:W-:Y:S06]  /*2000*/  BAR.SYNC.DEFER_BLOCKING 0x0 ;  /* 0x0000000000007b1d */ /* 0x000fec0000010000 */
[----:B------:R-:W-:Y:S02]  /*2010*/  @!P5 STS [R3+UR12+0x1400], R10 ;  /* 0x0014000a0300d988 */ /* 0x000fe4000800080c */
[----:B------:R-:W-:Y:S06]  /*2020*/  BAR.SYNC.DEFER_BLOCKING 0x0 ;  /* 0x0000000000007b1d */ /* 0x000fec0000010000 */
[----:B------:R-:W0:Y:S04]  /*2030*/  @!P6 LDS R25, [R12+0x1400] ;  /* 0x001400000c19e984 */ /* 0x000e280000000800 */
[----:B0-----:R-:W0:Y:S02]  /*2040*/  SHFL.BFLY PT, R4, R25, 0x1, 0x1f ;  /* 0x0c201f0019047f89 */ /* 0x001e2400000e0000 */
[----:B0-----:R-:W-:Y:S01]  /*2050*/  FADD R9, R25, R4 ;  /* 0x0000000419097221 */ /* 0x001fe20000000000 */
[----:B------:R-:W-:-:S04]  /*2060*/  IMAD.WIDE R4, R23, 0x2, R20 ;  /* 0x0000000217047825 */ /* 0x000fc800078e0214 */
[----:B------:R0:W-:Y:S01]  /*2070*/  @P0 STS [R12+0x1400], R9 ;  /* 0x001400090c000388 */ /* 0x0001e20000000800 */
[----:B------:R-:W-:Y:S06]  /*2080*/  BAR.SYNC.DEFER_BLOCKING 0x0 ;  /* 0x0000000000007b1d */ /* 0x000fec0000010000 */
[----:B------:R0:W2:Y:S01]  /*2090*/  LDS R27, [R14+UR12+0x1400] ;  /* 0x0014000c0e1b7984 */ /* 0x0000a20008000800 */
[----:B------:R-:W3:Y:S02]  /*20a0*/  SYNCS.PHASECHK.TRANS64.TRYWAIT P1, [UR35], R8 ;  /* 0x00000008ff0075a7 */ /* 0x000ee40008021123 */
[----:B0-23--:R-:W-:Y:S05]  /*20b0*/  @!P1 BRA `(.L_x_18) ;  /* 0x0000001000849947 */ /* 0x00dfea0003800000 */
.L_x_26:
[----:B------:R-:W-:Y:S01]  /*20c0*/  IMAD.WIDE R36, R23, 0x2, R18 ;  /* 0x0000000217247825 */ /* 0x000fe200078e0212 */
[----:B------:R-:W2:Y:S05]  /*20d0*/  LDG.E.U16 R8, desc[UR26][R4.64] ;  /* 0x0000001a04087981 */ /* 0x000eaa000c1e1500 */
[----:B------:R-:W3:Y:S01]  /*20e0*/  LDG.E.U16 R36, desc[UR26][R36.64] ;  /* 0x0000001a24247981 */ /* 0x000ee2000c1e1500 */
[----:B------:R-:W-:Y:S01]  /*20f0*/  F2FP.F16.F32.PACK_AB R30, R7, R30 ;  /* 0x0000001e071e723e */ /* 0x000fe200000000ff */
[----:B------:R-:W-:Y:S01]  /*2100*/  FADD R28, -R26, R29 ;  /* 0x0000001d1a1c7221 */ /* 0x000fe20000000100 */
[----:B------:R-:W-:Y:S01]  /*2110*/  F2FP.F16.F32.PACK_AB R31, R6, R31 ;  /* 0x0000001f061f723e */ /* 0x000fe200000000ff */
[----:B------:R-:W-:-:S02]  /*2120*/  ULEA UR35, UR33, UR12, 0x3 ;  /* 0x0000000c21237291 */ /* 0x000fc4000f8e18ff */
[----:B------:R-:W-:Y:S01]  /*2130*/  FMUL R28, R28, 1.4426950216293334961 ;  /* 0x3fb8aa3b1c1c7820 */ /* 0x000fe20000400000 */
[----:B------:R-:W-:Y:S01]  /*2140*/  STTM.16dp32bit_t0_t15.x2 tmem[UR17], R30 ;  /* 0x0000001e000079ed */ /* 0x000fe20008880011 */
[----:B------:R-:W-:Y:S01]  /*2150*/  STTM.16dp32bit_t16_t31.x2 tmem[UR17+0x2], R30 ;  /* 0x0000021e000079ed */ /* 0x000fe200088a0011 */
[----:B------:R-:W-:Y:S01]  /*2160*/  UIADD3 UR35, UPT, UPT, UR35, 0x1c00, URZ ;  /* 0x00001c0023237890 */ /* 0x000fe2000fffe0ff */
[----:B-1----:R-:W-:Y:S02]  /*2170*/  UMOV UR22, UR6 ;  /* 0x0000000600167c82 */ /* 0x002fe40008000000 */
[----:B------:R-:W0:Y:S01]  /*2180*/  MUFU.EX2 R28, R28 ;  /* 0x0000001c001c7308 */ /* 0x000e220000000800 */
[----:B--2---:R1:W-:Y:S04]  /*2190*/  STS.U16 [R13+UR12+0x1800], R8 ;  /* 0x001800080d007988 */ /* 0x0043e8000800040c */
[----:B---3--:R2:W-:Y:S01]  /*21a0*/  STS.U16 [R13+UR12+0x1a00], R36 ;  /* 0x001a00240d007988 */ /* 0x0085e2000800040c */
[----:B------:R-:W3:Y:S02]  /*21b0*/  FENCE.VIEW.ASYNC.T ;  /* 0x00000000000073c6 */ /* 0x000ee40000000200 */
[----:B---3--:R-:W-:Y:S06]  /*21c0*/  BAR.SYNC.DEFER_BLOCKING 0x0 ;  /* 0x0000000000007b1d */ /* 0x008fec0000010000 */
[----:B-1----:R-:W-:Y:S01]  /*21d0*/  LDTM.16dp32bit_t0_t15.x8 R4, tmem[UR14] ;  /* 0x0000000e000479ee */ /* 0x002fe20008980000 */
[----:B------:R-:W0:Y:S01]  /*21e0*/  LDTM.16dp32bit_t16_t31.x8 R4, tmem[UR14+0x8] ;  /* 0x0000080e000479ee */ /* 0x000e2200089a0000 */
[----:B------:R-:W-:Y:S01]  /*21f0*/  NOP ;  /* 0x0000000000007918 */ /* 0x000fe20000000000 */
[C---:B0-----:R-:W-:Y:S01]  /*2200*/  FMUL R4, R28.reuse, R4 ;  /* 0x000000041c047220 */ /* 0x041fe20000400000 */
        /* <DEDUP_REMOVED lines=8> */
[----:B------:R2:W-:Y:S01]  /*2290*/  STTM.16dp32bit_t16_t31.x8 tmem[UR14+0x8], R4 ;  /* 0x00000804000079ed */ /* 0x0005e200089a000e */
[----:B------:R-:W0:Y:S02]  /*22a0*/  FENCE.VIEW.ASYNC.T ;  /* 0x00000000000073c6 */ /* 0x000e240000000200 */
[----:B0-----:R-:W-:Y:S06]  /*22b0*/  BAR.SYNC.DEFER_BLOCKING 0x0 ;  /* 0x0000000000007b1d */ /* 0x001fec0000010000 */
[----:B------:R0:W-:Y:S06]  /*22c0*/  MEMBAR.ALL.CTA ;  /* 0x0000000000007992 */ /* 0x0001ec0000008000 */
[----:B0-----:R-:W0:Y:S02]  /*22d0*/  FENCE.VIEW.ASYNC.S ;  /* 0x00000000000073c6 */ /* 0x001e240000000000 */
[----:B0-----:R-:W-:Y:S06]  /*22e0*/  BAR.SYNC.DEFER_BLOCKING 0x0 ;  /* 0x0000000000007b1d */ /* 0x001fec0000010000 */
[----:B------:R-:W-:Y:S05]  /*22f0*/  BRA.U UP3, `(.L_x_19) ;  /* 0x0000000103287547 */ /* 0x000fea000b800000 */
[----:B------:R-:W-:Y:S01]  /*2300*/  UMOV UR8, UR35 ;  /* 0x0000002300087c82 */ /* 0x000fe20008000000 */
[----:B------:R-:W-:Y:S01]  /*2310*/  UMOV UR9, URZ ;  /* 0x000000ff00097c82 */ /* 0x000fe20008000000 */
[----:B------:R-:W-:Y:S01]  /*2320*/  UMOV UR20, UR30 ;  /* 0x0000001e00147c82 */ /* 0x000fe20008000000 */
[----:B------:R-:W-:Y:S01]  /*2330*/  UMOV UR21, 0xc0004010 ;  /* 0xc000401000157882 */ /* 0x000fe20000000000 */
[----:B------:R-:W-:Y:S01]  /*2340*/  UMOV UR24, 0x0 ;  /* 0x0000000000187882 */ /* 0x000fe20000000000 */
[----:B------:R-:W-:Y:S01]  /*2350*/  UMOV UR25, 0x4080010 ;  /* 0x0408001000197882 */ /* 0x000fe20000000000 */
[----:B------:R-:W-:Y:S01]  /*2360*/  UMOV UR8, UR8 ;  /* 0x0000000800087c82 */ /* 0x000fe20008000000 */
[----:B------:R0:W-:Y:S01]  /*2370*/  UTCHMMA tmem[UR37], gdesc[UR20], tmem[UR28], tmem[UR24], idesc[UR25], UPT ;  /* 0x00ff1814250079ea */ /* 0x0001e2000b80001c */
[----:B------:R0:W-:Y:S01]  /*2380*/  UTCBAR [UR8], URZ ;  /* 0x000000ff080073e9 */ /* 0x0001e200080000ff */
[----:B------:R-:W-:Y:S02]  /*2390*/  NOP ;  /* 0x0000000000007918 */ /* 0x000fe40000000000 */
.L_x_19:
[----:B------:R-:W-:Y:S01]  /*23a0*/  UIADD3 UR7, UP0, UPT, UR7, 0x10, URZ ;  /* 0x0000001007077890 */ /* 0x000fe2000ff1e0ff */
[----:B------:R-:W-:Y:S01]  /*23b0*/  FFMA R24, R28, R24, R27 ;  /* 0x000000181c187223 */ /* 0x000fe2000000001b */
[----:B------:R-:W-:Y:S01]  /*23c0*/  UIADD3 UR33, UPT, UPT, UR33, 0x1, URZ ;  /* 0x0000000121217890 */ /* 0x000fe2000fffe0ff */
[----:B------:R-:W-:Y:S01]  /*23d0*/  VIADD R23, R23, UR31 ;  /* 0x0000001f17177c36 */ /* 0x000fe20008000000 */
[----:B------:R-:W-:Y:S01]  /*23e0*/  UIADD3.X UR10, UPT, UPT, URZ, UR10, URZ, UP0, !UPT ;  /* 0x0000000aff0a7290 */ /* 0x000fe200087fe4ff */
[----:B--2---:R-:W-:Y:S01]  /*23f0*/  IMAD.U32 R8, RZ, RZ, UR22 ;  /* 0x00000016ff087e24 */ /* 0x004fe2000f8e00ff */
[----:B------:R-:W-:Y:S01]  /*2400*/  UISETP.GE.U32.AND UP0, UPT, UR7, UR15, UPT ;  /* 0x0000000f0700728c */ /* 0x000fe2000bf06070 */
[----:B------:R-:W-:Y:S01]  /*2410*/  IMAD.MOV.U32 R29, RZ, RZ, R26 ;  /* 0x000000ffff1d7224 */ /* 0x000fe200078e001a */
[----:B------:R-:W-:Y:S02]  /*2420*/  UISETP.GT.AND UP4, UPT, UR33, 0x1, UPT ;  /* 0x000000012100788c */ /* 0x000fe4000bf84270 */
[----:B------:R-:W-:-:S02]  /*2430*/  UISETP.GE.U32.AND.EX UP0, UPT, UR10, URZ, UPT, UP0 ;  /* 0x000000ff0a00728c */ /* 0x000fc4000bf06100 */
[----:B0-----:R-:W-:Y:S02]  /*2440*/  USEL UR8, URZ, 0x1, !UP4 ;  /* 0x00000001ff087887 */ /* 0x001fe4000e000000 */
[----:B------:R-:W-:Y:S02]  /*2450*/  UIADD3 UR34, UPT, UPT, UR32, UR34, URZ ;  /* 0x0000002220227290 */ /* 0x000fe4000fffe0ff */
[----:B------:R-:W-:Y:S02]  /*2460*/  USEL UR33, UR33, URZ, !UP4 ;  /* 0x000000ff21217287 */ /* 0x000fe4000e000000 */
[----:B------:R-:W-:Y:S01]  /*2470*/  ULOP3.LUT UR6, UR6, UR8, URZ, 0x3c, !UPT ;  /* 0x0000000806067292 */ /* 0x000fe2000f8e3cff */
[----:B------:R-:W-:Y:S11]  /*2480*/  BRA.U !UP0, `(.L_x_20) ;  /* 0xfffffff5085c7547 */ /* 0x000ff6000b83ffff */
[----:B------:R-:W-:Y:S01]  /*2490*/  UISETP.GE.AND UP0, UPT, UR29, 0x1, UPT ;  /* 0x000000011d00788c */ /* 0x000fe2000bf06270 */
[----:B------:R-:W-:-:S08]  /*24a0*/  IMAD.MOV.U32 R29, RZ, RZ, R26 ;  /* 0x000000ffff1d7224 */ /* 0x000fd000078e001a */
[----:B------:R-:W-:Y:S05]  /*24b0*/  BRA.U !UP0, `(.L_x_15) ;  /* 0x0000000108147547 */ /* 0x000fea000b800000 */
[----:B------:R-:W-:-:S06]  /*24c0*/  USHF.L.U32 UR4, UR22, 0x1f, URZ ;  /* 0x0000001f16047899 */ /* 0x000fcc00080006ff */
[----:B------:R-:W-:-:S04]  /*24d0*/  IMAD.U32 R3, RZ, RZ, UR4 ;  /* 0x00000004ff037e24 */ /* 0x000fc8000f8e00ff */
[----:B------:R-:W0:Y:S02]  /*24e0*/  SYNCS.PHASECHK.TRANS64.TRYWAIT P0, [UR35], R3 ;  /* 0x00000003ff0075a7 */ /* 0x000e240008001123 */
[----:B0-----:R-:W-:Y:S05]  /*24f0*/  @!P0 BRA `(.L_x_21) ;  /* 0x0000000c00808947 */ /* 0x001fea0003800000 */
.L_x_27:
[----:B------:R-:W-:-:S07]  /*2500*/  IMAD.MOV.U32 R29, RZ, RZ, R26 ;  /* 0x000000ffff1d7224 */ /* 0x000fce00078e001a */
.L_x_15:
[----:B------:R-:W-:Y:S01]  /*2510*/  BAR.SYNC.DEFER_BLOCKING 0x0 ;  /* 0x0000000000007b1d */ /* 0x000fe20000010000 */
[C---:B------:R-:W-:Y:S01]  /*2520*/  LOP3.LUT R3, R0.reuse, 0x40, RZ, 0xc0, !PT ;  /* 0x0000004000037812 */ /* 0x040fe200078ec0ff */
[C---:B------:R-:W-:Y:S01]  /*2530*/  IMAD.SHL.U32 R12, R0.reuse, 0x10, RZ ;  /* 0x00000010000c7824 */ /* 0x040fe200078e00ff */
[----:B------:R-:W-:Y:S01]  /*2540*/  SHF.R.S32.HI R13, RZ, 0x5, R0 ;  /* 0x00000005ff0d7819 */ /* 0x000fe20000011400 */
[C---:B------:R-:W-:Y:S01]  /*2550*/  IMAD.SHL.U32 R17, R0.reuse, 0x8, RZ ;  /* 0x0000000800117824 */ /* 0x040fe200078e00ff */
[----:B0---4-:R-:W-:Y:S01]  /*2560*/  LEA R4, R3, UR12, 0x1 ;  /* 0x0000000c03047c11 */ /* 0x011fe2000f8e08ff */
[----:B------:R-:W-:Y:S01]  /*2570*/  IMAD.SHL.U32 R3, R0, 0x20, RZ ;  /* 0x0000002000037824 */ /* 0x000fe200078e00ff */
[----:B------:R-:W-:Y:S01]  /*2580*/  SGXT R13, R13, 0x1 ;  /* 0x000000010d0d781a */ /* 0x000fe20000000200 */
[----:B------:R-:W0:Y:S01]  /*2590*/  LDCU.64 UR4, c[0x0][0x3e0] ;  /* 0x00007c00ff0477ac */ /* 0x000e220008000a00 */
[----:B------:R-:W-:Y:S02]  /*25a0*/  FSETP.GT.AND P0, PT, |R24|, 8.50705917302346158658e+37, PT ;  /* 0x7e8000001800780b */ /* 0x000fe40003f04200 */
[----:B------:R-:W-:-:S02]  /*25b0*/  LOP3.LUT R3, R3, 0x300, RZ, 0xc0, !PT ;  /* 0x0000030003037812 */ /* 0x000fc400078ec0ff */
[----:B------:R-:W-:Y:S02]  /*25c0*/  LOP3.LUT R15, R0, 0x80, RZ, 0xc0, !PT ;  /* 0x00000080000f7812 */ /* 0x000fe400078ec0ff */
[----:B------:R-:W-:Y:S02]  /*25d0*/  LOP3.LUT R14, R3, 0x70, R12, 0xf8, !PT ;  /* 0x00000070030e7812 */ /* 0x000fe400078ef80c */
[----:B------:R-:W-:Y:S01]  /*25e0*/  FSETP.GEU.AND P2, PT, |R24|, 1.175494350822287508e-38, PT ;  /* 0x008000001800780b */ /* 0x000fe20003f4e200 */
[----:B------:R-:W-:Y:S01]  /*25f0*/  IMAD R15, R15, 0x8, R4 ;  /* 0x000000080f0f7824 */ /* 0x000fe200078e0204 */
[----:B------:R-:W-:Y:S01]  /*2600*/  LOP3.LUT R14, R14, 0x840, R13, 0x78, !PT ;  /* 0x000008400e0e7812 */ /* 0x000fe200078e780d */
[C---:B------:R-:W-:Y:S01]  /*2610*/  FMUL R13, R24.reuse, 8388608 ;  /* 0x4b000000180d7820 */ /* 0x040fe20000400000 */
[----:B------:R-:W-:Y:S02]  /*2620*/  FSETP.GEU.AND P1, PT, R24, 1.175494350822287508e-38, PT ;  /* 0x008000001800780b */ /* 0x000fe40003f2e000 */
[----:B------:R-:W-:Y:S01]  /*2630*/  LOP3.LUT R3, R12, 0x30, RZ, 0xc0, !PT ;  /* 0x000000300c037812 */ /* 0x000fe200078ec0ff */
[----:B------:R-:W1:Y:S02]  /*2640*/  @!P4 SYNCS.CCTL.IV [UR12+0x1c00] ;  /* 0x001c0000ff00c9b1 */ /* 0x000e64000800000c */
[----:B-1----:R-:W-:Y:S01]  /*2650*/  BAR.SYNC.DEFER_BLOCKING 0x0 ;  /* 0x0000000000007b1d */ /* 0x002fe20000010000 */
[----:B------:R-:W-:Y:S01]  /*2660*/  SHF.R.S32.HI R16, RZ, 0x2, R0 ;  /* 0x00000002ff107819 */ /* 0x000fe20000011400 */
[----:B------:R-:W-:Y:S01]  /*2670*/  IMAD.IADD R14, R14, 0x1, R15 ;  /* 0x000000010e0e7824 */ /* 0x000fe200078e020f */
[----:B------:R-:W-:Y:S01]  /*2680*/  FSEL R12, R13, R24, !P1 ;  /* 0x000000180d0c7208 */ /* 0x000fe20004800000 */
[----:B------:R-:W-:Y:S01]  /*2690*/  @P0 FMUL R24, R24, 0.25 ;  /* 0x3e80000018180820 */ /* 0x000fe20000400000 */
[----:B------:R-:W-:Y:S01]  /*26a0*/  SGXT R16, R16, 0x1 ;  /* 0x000000011010781a */ /* 0x000fe20000000200 */
[----:B------:R-:W-:Y:S01]  /*26b0*/  VIADD R3, R3, UR12 ;  /* 0x0000000c03037c36 */ /* 0x000fe20008000000 */
[----:B------:R-:W-:Y:S01]  /*26c0*/  LOP3.LUT R18, R0, 0x10, RZ, 0xc0, !PT ;  /* 0x0000001000127812 */ /* 0x000fe200078ec0ff */
[----:B------:R-:W-:Y:S01]  /*26d0*/  LDTM.16dp32bit_t0_t15.x8 R4, tmem[UR14] ;  /* 0x0000000e000479ee */ /* 0x000fe20008980000 */
[----:B------:R-:W1:Y:S01]  /*26e0*/  LDTM.16dp32bit_t16_t31.x8 R4, tmem[UR14+0x8] ;  /* 0x0000080e000479ee */ /* 0x000e6200089a0000 */
[----:B------:R-:W-:Y:S01]  /*26f0*/  VIADD R15, R12, 0xc0cafb0d ;  /* 0xc0cafb0d0c0f7836 */ /* 0x000fe20000000000 */
[----:B------:R-:W-:Y:S01]  /*2700*/  LOP3.LUT R16, R16, 0x840, RZ, 0xc0, !PT ;  /* 0x0000084010107812 */ /* 0x000fe200078ec0ff */
[----:B------:R-:W-:Y:S01]  /*2710*/  @!P2 FMUL R24, R24, 16777216 ;  /* 0x4b8000001818a820 */ /* 0x000fe20000400000 */
[----:B------:R-:W-:Y:S01]  /*2720*/  IMAD R18, R18, 0x40, R3 ;  /* 0x0000004012127824 */ /* 0x000fe200078e0203 */
[----:B0-----:R-:W-:Y:S01]  /*2730*/  UIMAD UR4, UR11, UR4, URZ ;  /* 0x000000040b0472a4 */ /* 0x001fe2000f8e02ff */
[----:B------:R-:W-:-:S02]  /*2740*/  LOP3.LUT R15, R15, 0xff800000, RZ, 0xc0, !PT ;  /* 0xff8000000f0f7812 */ /* 0x000fc400078ec0ff */
[----:B------:R-:W-:Y:S01]  /*2750*/  LOP3.LUT R16, R16, 0x40, R17, 0x78, !PT ;  /* 0x0000004010107812 */ /* 0x000fe200078e7811 */
[----:B------:R-:W0:Y:S01]  /*2760*/  MUFU.RCP R24, R24 ;  /* 0x0000001800187308 */ /* 0x000e220000001000 */
[----:B------:R-:W-:Y:S01]  /*2770*/  LOP3.LUT R17, R0, 0xe0, RZ, 0xc0, !PT ;  /* 0x000000e000117812 */ /* 0x000fe200078ec0ff */
[----:B------:R-:W-:Y:S01]  /*2780*/  IMAD.IADD R13, R12, 0x1, -R15 ;  /* 0x000000010c0d7824 */ /* 0x000fe200078e0a0f */
[----:B------:R-:W-:-:S03]  /*2790*/  USHF.L.U32 UR6, UR4, 0x1, URZ ;  /* 0x0000000104067899 */ /* 0x000fc600080006ff */
[----:B------:R-:W-:Y:S02]  /*27a0*/  IMAD R17, R17, 0x4, R18 ;  /* 0x0000000411117824 */ /* 0x000fe400078e0212 */
[----:B------:R-:W-:Y:S01]  /*27b0*/  FADD R13, R13, -1 ;  /* 0xbf8000000d0d7421 */ /* 0x000fe20000000000 */
[----:B------:R-:W-:Y:S01]  /*27c0*/  IMAD.MOV.U32 R18, RZ, RZ, 0x3dc6b27f ;  /* 0x3dc6b27fff127424 */ /* 0x000fe200078e00ff */
[----:B------:R-:W2:Y:S01]  /*27d0*/  @!P4 SYNCS.CCTL.IV [UR12+0x1c08] ;  /* 0x001c0800ff00c9b1 */ /* 0x000ea2000800000c */
[----:B------:R-:W-:Y:S01]  /*27e0*/  NOP ;  /* 0x0000000000007918 */ /* 0x000fe20000000000 */
[----:B------:R-:W-:Y:S02]  /*27f0*/  IMAD.IADD R17, R16, 0x1, R17 ;  /* 0x0000000110117824 */ /* 0x000fe400078e0211 */
[----:B------:R-:W-:Y:S01]  /*2800*/  FFMA.FTZ R18, R13, R18, -0.16845393180847167969 ;  /* 0xbe2c7f300d127423 */ /* 0x000fe20000010012 */
[----:B------:R-:W-:Y:S01]  /*2810*/  I2FP.F32.S32 R16, R15 ;  /* 0x0000000f00107245 */ /* 0x000fe20000201400 */
[----:B-1----:R-:W-:Y:S01]  /*2820*/  @P0 FMUL R8, R8, 0.25 ;  /* 0x3e80000008080820 */ /* 0x002fe20000400000 */
[----:B------:R-:W-:Y:S01]  /*2830*/  @P0 FMUL R9, R9, 0.25 ;  /* 0x3e80000009090820 */ /* 0x000fe20000400000 */
[----:B------:R-:W-:Y:S01]  /*2840*/  @P0 FMUL R4, R4, 0.25 ;  /* 0x3e80000004040820 */ /* 0x000fe20000400000 */
[----:B------:R-:W-:Y:S01]  /*2850*/  @P0 FMUL R5, R5, 0.25 ;  /* 0x3e80000005050820 */ /* 0x000fe20000400000 */
[----:B------:R-:W-:Y:S01]  /*2860*/  @P0 FMUL R6, R6, 0.25 ;  /* 0x3e80000006060820 */ /* 0x000fe20000400000 */
[----:B------:R-:W-:Y:S01]  /*2870*/  @P0 FMUL R7, R7, 0.25 ;  /* 0x3e80000007070820 */ /* 0x000fe20000400000 */
[----:B------:R-:W-:Y:S01]  /*2880*/  @P0 FMUL R10, R10, 0.25 ;  /* 0x3e8000000a0a0820 */ /* 0x000fe20000400000 */
[----:B------:R-:W-:Y:S01]  /*2890*/  @P0 FMUL R11, R11, 0.25 ;  /* 0x3e8000000b0b0820 */ /* 0x000fe20000400000 */
[----:B------:R-:W-:Y:S01]  /*28a0*/  FFMA.FTZ R18, R13, R18, 0.1716887056827545166 ;  /* 0x3e2fcf2a0d127423 */ /* 0x000fe20000010012 */
[----:B------:R-:W-:Y:S01]  /*28b0*/  @!P2 FMUL R8, R8, 16777216 ;  /* 0x4b8000000808a820 */ /* 0x000fe20000400000 */
[----:B------:R-:W-:Y:S01]  /*28c0*/  @!P2 FMUL R9, R9, 16777216 ;  /* 0x4b8000000909a820 */ /* 0x000fe20000400000 */
[----:B------:R-:W-:Y:S01]  /*28d0*/  @!P2 FMUL R4, R4, 16777216 ;  /* 0x4b8000000404a820 */ /* 0x000fe20000400000 */
[----:B------:R-:W-:Y:S01]  /*28e0*/  @!P2 FMUL R5, R5, 16777216 ;  /* 0x4b8000000505a820 */ /* 0x000fe20000400000 */
[----:B------:R-:W-:Y:S01]  /*28f0*/  @!P2 FMUL R6, R6, 16777216 ;  /* 0x4b8000000606a820 */ /* 0x000fe20000400000 */
[----:B------:R-:W-:Y:S01]  /*2900*/  @!P2 FMUL R7, R7, 16777216 ;  /* 0x4b8000000707a820 */ /* 0x000fe20000400000 */
[----:B------:R-:W-:Y:S01]  /*2910*/  @!P2 FMUL R10, R10, 16777216 ;  /* 0x4b8000000a0aa820 */ /* 0x000fe20000400000 */
[----:B------:R-:W-:Y:S01]  /*2920*/  @!P2 FMUL R11, R11, 16777216 ;  /* 0x4b8000000b0ba820 */ /* 0x000fe20000400000 */
[C---:B------:R-:W-:Y:S01]  /*2930*/  FFMA.FTZ R18, R13.reuse, R18, -0.17900948226451873779 ;  /* 0xbe374e430d127423 */ /* 0x040fe20000010012 */
[C---:B0-----:R-:W-:Y:S01]  /*2940*/  FMUL R19, R24.reuse, R8 ;  /* 0x0000000818137220 */ /* 0x041fe20000400000 */
[C---:B------:R-:W-:Y:S01]  /*2950*/  FMUL R8, R24.reuse, R9 ;  /* 0x0000000918087220 */ /* 0x040fe20000400000 */
[C---:B------:R-:W-:Y:S01]  /*2960*/  FMUL R4, R24.reuse, R4 ;  /* 0x0000000418047220 */ /* 0x040fe20000400000 */
[C---:B------:R-:W-:Y:S01]  /*2970*/  FMUL R5, R24.reuse, R5 ;  /* 0x0000000518057220 */ /* 0x040fe20000400000 */
[C---:B------:R-:W-:Y:S01]  /*2980*/  FMUL R6, R24.reuse, R6 ;  /* 0x0000000618067220 */ /* 0x040fe20000400000 */
[C---:B------:R-:W-:Y:S01]  /*2990*/  FMUL R7, R24.reuse, R7 ;  /* 0x0000000718077220 */ /* 0x040fe20000400000 */
[C---:B------:R-:W-:Y:S01]  /*29a0*/  FMUL R9, R24.reuse, R10 ;  /* 0x0000000a18097220 */ /* 0x040fe20000400000 */
[----:B------:R-:W-:Y:S01]  /*29b0*/  FMUL R24, R24, R11 ;  /* 0x0000000b18187220 */ /* 0x000fe20000400000 */
[----:B------:R-:W-:Y:S01]  /*29c0*/  FFMA.FTZ R18, R13, R18, 0.20512372255325317383 ;  /* 0x3e520bf40d127423 */ /* 0x000fe20000010012 */
[----:B------:R-:W-:Y:S01]  /*29d0*/  F2FP.F16.F32.PACK_AB R4, R19, R4 ;  /* 0x000000041304723e */ /* 0x000fe200000000ff */
[----:B------:R-:W0:Y:S01]  /*29e0*/  LDC R10, c[0x0][0x3e8] ;  /* 0x0000fa00ff0a7b82 */ /* 0x000e220000000800 */
[----:B------:R-:W-:Y:S01]  /*29f0*/  F2FP.F16.F32.PACK_AB R5, R8, R5 ;  /* 0x000000050805723e */ /* 0x000fe200000000ff */
[----:B------:R-:W-:Y:S01]  /*2a00*/  FFMA.FTZ R18, R13, R18, -0.24046532809734344482 ;  /* 0xbe763c8b0d127423 */ /* 0x000fe20000010012 */
[----:B------:R-:W-:-:S02]  /*2a10*/  F2FP.F16.F32.PACK_AB R6, R9, R6 ;  /* 0x000000060906723e */ /* 0x000fc400000000ff */
[----:B------:R-:W-:Y:S01]  /*2a20*/  F2FP.F16.F32.PACK_AB R7, R24, R7 ;  /* 0x000000071807723e */ /* 0x000fe200000000ff */
[C---:B------:R-:W-:Y:S01]  /*2a30*/  FFMA.FTZ R18, R13.reuse, R18, 0.28857114911079406738 ;  /* 0x3e93bf990d127423 */ /* 0x040fe20000010012 */
[----:B------:R-:W-:Y:S01]  /*2a40*/  ISETP.GE.U32.AND P0, PT, R12, 0x7f800000, PT ;  /* 0x7f8000000c00780c */ /* 0x000fe20003f06070 */
[----:B------:R-:W1:Y:S01]  /*2a50*/  LDC.64 R8, c[0x0][0x398] ;  /* 0x0000e600ff087b82 */ /* 0x000e620000000a00 */
[----:B------:R-:W-:Y:S01]  /*2a60*/  FSEL R11, RZ, -23, P1 ;  /* 0xc1b80000ff0b7808 */ /* 0x000fe20000800000 */
[----:B--2---:R2:W-:Y:S01]  /*2a70*/  STSM.16.M88.4 [R14], R4 ;  /* 0x000000040e007844 */ /* 0x0045e20000000200 */
[----:B------:R-:W-:-:S05]  /*2a80*/  FFMA.FTZ R18, R13, R18, -0.36067417263984680176 ;  /* 0xbeb8aa490d127423 */ /* 0x000fca0000010012 */
[----:B------:R-:W-:Y:S01]  /*2a90*/  BAR.SYNC.DEFER_BLOCKING 0x0 ;  /* 0x0000000000007b1d */ /* 0x000fe20000010000 */
[C---:B------:R-:W-:Y:S01]  /*2aa0*/  FFMA.FTZ R18, R13.reuse, R18, 0.48089820146560668945 ;  /* 0x3ef6384a0d127423 */ /* 0x040fe20000010012 */
[----:B------:R-:W-:Y:S01]  /*2ab0*/  FFMA.FTZ R11, R16, 1.1920928955078125e-07, R11 ;  /* 0x34000000100b7823 */ /* 0x000fe2000001000b */
[----:B------:R-:W-:Y:S02]  /*2ac0*/  FSETP.NEU.AND P1, PT, R12, RZ, PT ;  /* 0x000000ff0c00720b */ /* 0x000fe40003f2d000 */
[----:B------:R-:W-:Y:S01]  /*2ad0*/  FFMA.FTZ R18, R13, R18, -0.72134751081466674805 ;  /* 0xbf38aa3b0d127423 */ /* 0x000fe20000010012 */
[----:B------:R-:W-:-:S03]  /*2ae0*/  @P0 IMAD.MOV.U32 R15, RZ, RZ, 0x7f800000 ;  /* 0x7f800000ff0f0424 */ /* 0x000fc600078e00ff */
[----:B------:R-:W-:Y:S01]  /*2af0*/  FMUL R18, R13, R18 ;  /* 0x000000120d127220 */ /* 0x000fe20000400000 */
[----:B--2---:R-:W-:-:S03]  /*2b00*/  SHF.R.U32.HI R14, RZ, 0x6, R0 ;  /* 0x00000006ff0e7819 */ /* 0x004fc60000011600 */
[----:B------:R-:W-:-:S04]  /*2b10*/  FMUL R18, R13, R18 ;  /* 0x000000120d127220 */ /* 0x000fc80000400000 */
[----:B------:R-:W-:-:S04]  /*2b20*/  FFMA.FTZ R18, R13, 1.4426950216293334961, R18 ;  /* 0x3fb8aa3b0d127823 */ /* 0x000fc80000010012 */
[----:B------:R-:W-:Y:S01]  /*2b30*/  FADD R13, R11, R18 ;  /* 0x000000120b0d7221 */ /* 0x000fe20000000000 */
[----:B------:R-:W-:Y:S02]  /*2b40*/  IMAD R11, R2, UR5, RZ ;  /* 0x00000005020b7c24 */ /* 0x000fe4000f8e02ff */
[----:B------:R-:W-:Y:S01]  /*2b50*/  @P0 FFMA.FTZ R13, R12, R15, +INF ;  /* 0x7f8000000c0d0423 */ /* 0x000fe2000001000f */
[----:B------:R2:W3:Y:S01]  /*2b60*/  LDSM.16.M88.4 R4, [R17] ;  /* 0x000000001104783b */ /* 0x0004e20000000200 */
[----:B------:R-:W-:Y:S01]  /*2b70*/  SHF.R.U32.HI R12, RZ, 0x2, R0 ;  /* 0x00000002ff0c7819 */ /* 0x000fe20000011600 */
[----:B------:R-:W-:Y:S01]  /*2b80*/  IMAD.SHL.U32 R15, R11, 0x2, RZ ;  /* 0x000000020b0f7824 */ /* 0x000fe200078e00ff */
[----:B------:R-:W-:Y:S01]  /*2b90*/  UIMAD.WIDE UR4, UR4, 0x2, URZ ;  /* 0x00000002040478a5 */ /* 0x000fe2000f8e02ff */
[----:B------:R-:W-:Y:S02]  /*2ba0*/  FSEL R24, R13, -INF , P1 ;  /* 0xff8000000d187808 */ /* 0x000fe40000800000 */
[----:B------:R-:W-:Y:S01]  /*2bb0*/  LOP3.LUT R19, R12, 0x38, RZ, 0xc0, !PT ;  /* 0x000000380c137812 */ /* 0x000fe200078ec0ff */
[----:B------:R-:W-:Y:S01]  /*2bc0*/  IMAD.HI R12, R11, 0x2, RZ ;  /* 0x000000020b0c7827 */ /* 0x000fe200078e02ff */
[----:B--2---:R-:W-:-:S03]  /*2bd0*/  SGXT.U32 R17, R14, 0x2 ;  /* 0x000000020e11781a */ /* 0x004fc60000000000 */
[----:B------:R-:W-:Y:S01]  /*2be0*/  FFMA R24, R24, 0.69314718246459960938, R29 ;  /* 0x3f31721818187823 */ /* 0x000fe2000000001d */
[----:B-1----:R-:W-:Y:S02]  /*2bf0*/  IADD3 R18, P0, P2, R15, UR6, R8 ;  /* 0x000000060f127c10 */ /* 0x002fe4000fa1e008 */
[----:B------:R-:W-:Y:S01]  /*2c00*/  LOP3.LUT R11, R19, 0x1f, R0, 0xf8, !PT ;  /* 0x0000001f130b7812 */ /* 0x000fe200078ef800 */
[----:B0-----:R-:W-:Y:S01]  /*2c10*/  IMAD R17, R17, R10, RZ ;  /* 0x0000000a11117224 */ /* 0x001fe200078e02ff */
[----:B------:R-:W-:Y:S01]  /*2c20*/  IADD3.X R19, PT, PT, R12, UR5, R9, P0, P2 ;  /* 0x000000050c137c10 */ /* 0x000fe200087e4409 */
[----:B------:R-:W0:Y:S01]  /*2c30*/  LDCU UR4, c[0x0][0x3ec] ;  /* 0x00007d80ff0477ac */ /* 0x000e220008000800 */
[----:B------:R-:W-:Y:S01]  /*2c40*/  LOP3.LUT R0, R0, 0xff, RZ, 0xc0, !PT ;  /* 0x000000ff00007812 */ /* 0x000fe200078ec0ff */
[----:B------:R-:W-:Y:S01]  /*2c50*/  IMAD R15, R10, 0x4, R17 ;  /* 0x000000040a0f7824 */ /* 0x000fe200078e0211 */
[----:B------:R-:W-:Y:S01]  /*2c60*/  LEA R16, P0, R17, R18, 0x1 ;  /* 0x0000001211107211 */ /* 0x000fe200078008ff */
[----:B------:R-:W-:-:S02]  /*2c70*/  IMAD.SHL.U32 R8, R11, 0x8, RZ ;  /* 0x000000080b087824 */ /* 0x000fc400078e00ff */
[----:B------:R-:W-:Y:S01]  /*2c80*/  IMAD R21, R10, 0x4, R15 ;  /* 0x000000040a157824 */ /* 0x000fe200078e020f */
[-C--:B------:R-:W-:Y:S01]  /*2c90*/  LEA.HI.X.SX32 R17, R17, R19.reuse, 0x1, P0 ;  /* 0x0000001311117211 */ /* 0x080fe200000f0eff */
[----:B------:R-:W-:Y:S01]  /*2ca0*/  IMAD.SHL.U32 R11, R11, 0x10, RZ ;  /* 0x000000100b0b7824 */ /* 0x000fe200078e00ff */
[----:B------:R-:W-:Y:S01]  /*2cb0*/  LOP3.LUT R8, R8, 0xc0, RZ, 0xc0, !PT ;  /* 0x000000c008087812 */ /* 0x000fe200078ec0ff */
[C---:B------:R-:W-:Y:S01]  /*2cc0*/  IMAD R23, R10.reuse, 0x4, R21 ;  /* 0x000000040a177824 */ /* 0x040fe200078e0215 */
[-C--:B------:R-:W-:Y:S02]  /*2cd0*/  LEA R12, P1, R21, R18.reuse, 0x1 ;  /* 0x00000012150c7211 */ /* 0x080fe400078208ff */
[----:B------:R-:W-:Y:S01]  /*2ce0*/  LOP3.LUT R11, R11, 0xf0, RZ, 0xc0, !PT ;  /* 0x000000f00b0b7812 */ /* 0x000fe200078ec0ff */
[C---:B------:R-:W-:Y:S01]  /*2cf0*/  IMAD R25, R10.reuse, 0x4, R23 ;  /* 0x000000040a197824 */ /* 0x040fe200078e0217 */
[-C--:B------:R-:W-:Y:S01]  /*2d00*/  LEA R14, P2, R23, R18.reuse, 0x1 ;  /* 0x00000012170e7211 */ /* 0x080fe200078408ff */
[----:B------:R-:W-:Y:S01]  /*2d10*/  IMAD.IADD R3, R3, 0x1, R8 ;  /* 0x0000000103037824 */ /* 0x000fe200078e0208 */
[-C--:B------:R-:W-:Y:S01]  /*2d20*/  LEA R8, P0, R15, R18.reuse, 0x1 ;  /* 0x000000120f087211 */ /* 0x080fe200078008ff */
[C---:B------:R-:W-:Y:S01]  /*2d30*/  IMAD R27, R10.reuse, 0x4, R25 ;  /* 0x000000040a1b7824 */ /* 0x040fe200078e0219 */
[-C--:B------:R-:W-:Y:S01]  /*2d40*/  LEA.HI.X.SX32 R13, R21, R19.reuse, 0x1, P1 ;  /* 0x00000013150d7211 */ /* 0x080fe200008f0eff */
[----:B0-----:R-:W-:Y:S01]  /*2d50*/  UIMAD UR4, UR11, UR4, URZ ;  /* 0x000000040b0472a4 */ /* 0x001fe2000f8e02ff */
[-C--:B------:R-:W-:Y:S01]  /*2d60*/  LEA.HI.X.SX32 R9, R15, R19.reuse, 0x1, P0 ;  /* 0x000000130f097211 */ /* 0x080fe200000f0eff */
[C---:B------:R-:W-:Y:S01]  /*2d70*/  IMAD R29, R10.reuse, 0x4, R27 ;  /* 0x000000040a1d7824 */ /* 0x040fe200078e021b */
[----:B------:R-:W-:Y:S01]  /*2d80*/  LEA.HI.X.SX32 R15, R23, R19, 0x1, P2 ;  /* 0x00000013170f7211 */ /* 0x000fe200010f0eff */
[----:B------:R-:W-:Y:S01]  /*2d90*/  USHF.L.U32 UR6, UR4, 0x2, URZ ;  /* 0x0000000204067899 */ /* 0x000fe200080006ff */
[----:B---3--:R0:W-:Y:S01]  /*2da0*/  STG.E.U16 desc[UR26][R16.64], R4 ;  /* 0x0000000410007986 */ /* 0x0081e2000c10151a */
[----:B------:R-:W-:Y:S01]  /*2db0*/  IMAD R10, R10, 0x4, R29 ;  /* 0x000000040a0a7824 */ /* 0x000fe200078e021d */
[-C--:B------:R-:W-:Y:S01]  /*2dc0*/  LEA R20, P1, R27, R18.reuse, 0x1 ;  /* 0x000000121b147211 */ /* 0x080fe200078208ff */
[----:B------:R-:W-:Y:S01]  /*2dd0*/  UIMAD.WIDE UR4, UR4, 0x4, URZ ;  /* 0x00000004040478a5 */ /* 0x000fe2000f8e02ff */
[----:B------:R-:W-:-:S02]  /*2de0*/  LEA R22, P2, R29, R18, 0x1 ;  /* 0x000000121d167211 */ /* 0x000fc400078408ff */
[----:B------:R-:W-:Y:S02]  /*2df0*/  PRMT R26, R4, 0x7632, R26 ;  /* 0x00007632041a7816 */ /* 0x000fe4000000001a */
[-C--:B------:R-:W-:Y:S02]  /*2e00*/  LEA.HI.X.SX32 R21, R27, R19.reuse, 0x1, P1 ;  /* 0x000000131b157211 */ /* 0x080fe400008f0eff */
[-C--:B------:R-:W-:Y:S01]  /*2e10*/  LEA.HI.X.SX32 R23, R29, R19.reuse, 0x1, P2 ;  /* 0x000000131d177211 */ /* 0x080fe200010f0eff */
[----:B------:R1:W-:Y:S01]  /*2e20*/  STG.E.U16 desc[UR26][R8.64], R26 ;  /* 0x0000001a08007986 */ /* 0x0003e2000c10151a */
[CC--:B0-----:R-:W-:Y:S02]  /*2e30*/  LEA R16, P0, R25.reuse, R18.reuse, 0x1 ;  /* 0x0000001219107211 */ /* 0x0c1fe400078008ff */
[----:B------:R-:W-:Y:S01]  /*2e40*/  LEA R18, P3, R10, R18, 0x1 ;  /* 0x000000120a127211 */ /* 0x000fe200078608ff */
[----:B------:R0:W-:Y:S01]  /*2e50*/  STG.E.U16 desc[UR26][R12.64], R5 ;  /* 0x000000050c007986 */ /* 0x0001e2000c10151a */
[----:B------:R-:W-:-:S02]  /*2e60*/  LEA.HI.X.SX32 R17, R25, R19, 0x1, P0 ;  /* 0x0000001319117211 */ /* 0x000fc400000f0eff */
[----:B------:R-:W-:Y:S02]  /*2e70*/  PRMT R4, R5, 0x7632, R4 ;  /* 0x0000763205047816 */ /* 0x000fe40000000004 */
[----:B------:R-:W-:Y:S02]  /*2e80*/  LEA.HI.X.SX32 R19, R10, R19, 0x1, P3 ;  /* 0x000000130a137211 */ /* 0x000fe400018f0eff */
[----:B------:R-:W-:Y:S01]  /*2e90*/  PRMT R10, R6, 0x7632, R10 ;  /* 0x00007632060a7816 */ /* 0x000fe2000000000a */
[----:B------:R-:W-:Y:S01]  /*2ea0*/  STG.E.U16 desc[UR26][R14.64], R4 ;  /* 0x000000040e007986 */ /* 0x000fe2000c10151a */
[----:B-1----:R-:W1:Y:S01]  /*2eb0*/  LDC.64 R8, c[0x0][0x3a0] ;  /* 0x0000e800ff087b82 */ /* 0x002e620000000a00 */
[----:B------:R-:W-:Y:S01]  /*2ec0*/  ISETP.GE.U32.AND P0, PT, R0, 0x40, PT ;  /* 0x000000400000780c */ /* 0x000fe20003f06070 */
[C---:B------:R-:W-:Y:S01]  /*2ed0*/  IMAD.HI R0, R2.reuse, 0x4, RZ ;  /* 0x0000000402007827 */ /* 0x040fe200078e02ff */
[----:B0-----:R-:W-:Y:S01]  /*2ee0*/  PRMT R13, R7, 0x7632, R13 ;  /* 0x00007632070d7816 */ /* 0x001fe2000000000d */
[----:B------:R-:W-:Y:S02]  /*2ef0*/  STG.E.U16 desc[UR26][R16.64], R6 ;  /* 0x0000000610007986 */ /* 0x000fe4000c10151a */
[----:B------:R-:W-:-:S02]  /*2f00*/  IMAD.SHL.U32 R5, R2, 0x4, RZ ;  /* 0x0000000402057824 */ /* 0x000fc400078e00ff */
[----:B------:R-:W-:Y:S04]  /*2f10*/  STG.E.U16 desc[UR26][R20.64], R10 ;  /* 0x0000000a14007986 */ /* 0x000fe8000c10151a */
[----:B------:R-:W-:Y:S04]  /*2f20*/  STG.E.U16 desc[UR26][R22.64], R7 ;  /* 0x0000000716007986 */ /* 0x000fe8000c10151a */
[----:B------:R-:W-:Y:S01]  /*2f30*/  STG.E.U16 desc[UR26][R18.64], R13 ;  /* 0x0000000d12007986 */ /* 0x000fe2000c10151a */
[----:B------:R-:W-:Y:S01]  /*2f40*/  BAR.SYNC.DEFER_BLOCKING 0x0 ;  /* 0x0000000000007b1d */ /* 0x000fe20000010000 */
[----:B-1----:R-:W-:-:S05]  /*2f50*/  IADD3 R2, P1, P2, R5, UR6, R8 ;  /* 0x0000000605027c10 */ /* 0x002fca000fa3e008 */
[----:B------:R0:W-:Y:S02]  /*2f60*/  STSM.16.M88 [R3], R24 ;  /* 0x0000001803007844 */ /* 0x0001e40000000000 */
[----:B------:R-:W-:Y:S01]  /*2f70*/  BAR.SYNC.DEFER_BLOCKING 0x0 ;  /* 0x0000000000007b1d */ /* 0x000fe20000010000 */
[----:B0-----:R-:W-:-:S05]  /*2f80*/  IADD3.X R3, PT, PT, R0, UR5, R9, P1, P2 ;  /* 0x0000000500037c10 */ /* 0x001fca0008fe4409 */
[----:B------:R-:W0:Y:S04]  /*2f90*/  LDSM.16.M88 R11, [R11+UR12] ;  /* 0x0000000c0b0b783b */ /* 0x000e280008000000 */
[----:B0-----:R0:W-:Y:S01]  /*2fa0*/  @!P0 STG.E desc[UR26][R2.64], R11 ;  /* 0x0000000b02008986 */ /* 0x0011e2000c10191a */
[----:B------:R-:W-:Y:S06]  /*2fb0*/  BAR.SYNC.DEFER_BLOCKING 0x0 ;  /* 0x0000000000007b1d */ /* 0x000fec0000010000 */
[----:B------:R-:W-:Y:S05]  /*2fc0*/  BRA.U UP1, `(.L_x_22) ;  /* 0x0000000101a07547 */ /* 0x000fea000b800000 */
[----:B------:R-:W1:Y:S01]  /*2fd0*/  S2UR UR5, SR_CgaCtaId ;  /* 0x00000000000579c3 */ /* 0x000e620000008800 */
[----:B------:R-:W-:Y:S01]  /*2fe0*/  NOP ;  /* 0x0000000000007918 */ /* 0x000fe20000000000 */
[----:B------:R-:W-:Y:S01]  /*2ff0*/  UMOV UR4, 0x50 ;  /* 0x0000005000047882 */ /* 0x000fe20000000000 */
[----:B------:R-:W-:Y:S02]  /*3000*/  IMAD.U32 R0, RZ, RZ, UR28 ;  /* 0x0000001cff007e24 */ /* 0x000fe4000f8e00ff */
[----:B0-----:R-:W-:Y:S02]  /*3010*/  IMAD.MOV.U32 R3, RZ, RZ, 0x3 ;  /* 0x00000003ff037424 */ /* 0x001fe400078e00ff */
[----:B------:R-:W-:Y:S01]  /*3020*/  IMAD.MOV.U32 R7, RZ, RZ, 0x1 ;  /* 0x00000001ff077424 */ /* 0x000fe200078e00ff */
[----:B------:R-:W-:-:S04]  /*3030*/  LOP3.LUT R0, R0, 0xffff, RZ, 0xc0, !PT ;  /* 0x0000ffff00007812 */ /* 0x000fc800078ec0ff */
[----:B------:R-:W-:-:S05]  /*3040*/  SHF.R.U32.HI R0, RZ, 0x5, R0 ;  /* 0x00000005ff007819 */ /* 0x000fca0000011600 */
[----:B------:R-:W-:Y:S01]  /*3050*/  VIADD R2, R0, 0x10 ;  /* 0x0000001000027836 */ /* 0x000fe20000000000 */
[----:B------:R-:W-:Y:S01]  /*3060*/  SHF.L.U32 R0, R3, R0, RZ ;  /* 0x0000000003007219 */ /* 0x000fe200000006ff */
[----:B-1----:R-:W-:-:S03]  /*3070*/  ULEA UR6, UR5, UR4, 0x18 ;  /* 0x0000000405067291 */ /* 0x002fc6000f8ec0ff */
[----:B------:R-:W-:-:S04]  /*3080*/  SHF.L.U32 R3, R7, R2, RZ ;  /* 0x0000000207037219 */ /* 0x000fc800000006ff */
[----:B------:R-:W-:Y:S02]  /*3090*/  LOP3.LUT R0, R3, R0, RZ, 0xfc, !PT ;  /* 0x0000000003007212 */ /* 0x000fe400078efcff */
[----:B------:R-:W0:Y:S02]  /*30a0*/  LDS R5, [UR6] ;  /* 0x00000006ff057984 */ /* 0x000e240008000800 */
[C---:B------:R-:W-:Y:S02]  /*30b0*/  LOP3.LUT R2, R0.reuse, 0xffff, RZ, 0xc0, !PT ;  /* 0x0000ffff00027812 */ /* 0x040fe400078ec0ff */
[----:B0-----:R-:W-:-:S04]  /*30c0*/  LOP3.LUT R3, R0, 0xffff, R5, 0x80, !PT ;  /* 0x0000ffff00037812 */ /* 0x001fc800078e8005 */
[----:B------:R-:W-:-:S13]  /*30d0*/  ISETP.NE.AND P0, PT, R3, R2, PT ;  /* 0x000000020300720c */ /* 0x000fda0003f05270 */
[----:B------:R-:W-:Y:S05]  /*30e0*/  @P0 BRA `(.L_x_23) ;  /* 0x0000000000500947 */ /* 0x000fea0003800000 */
[----:B------:R-:W-:Y:S02]  /*30f0*/  SHF.R.U32.HI R5, RZ, 0x10, R5 ;  /* 0x00000010ff057819 */ /* 0x000fe40000011605 */
[----:B------:R-:W-:-:S04]  /*3100*/  SHF.R.U32.HI R2, RZ, 0x10, R0 ;  /* 0x00000010ff027819 */ /* 0x000fc80000011600 */
[----:B------:R-:W-:-:S04]  /*3110*/  LOP3.LUT R5, R5, R2, RZ, 0xc0, !PT ;  /* 0x0000000205057212 */ /* 0x000fc800078ec0ff */
[----:B------:R-:W-:-:S13]  /*3120*/  ISETP.NE.AND P0, PT, R5, R2, PT ;  /* 0x000000020500720c */ /* 0x000fda0003f05270 */
[----:B------:R-:W-:Y:S05]  /*3130*/  @P0 BRA `(.L_x_24) ;  /* 0x0000000000300947 */ /* 0x000fea0003800000 */
[----:B------:R-:W-:Y:S01]  /*3140*/  R2UR UR4, R0 ;  /* 0x00000000000472ca */ /* 0x000fe200000e0000 */
[----:B------:R-:W-:Y:S01]  /*3150*/  VOTEU.ANY UR5, UPT, PT ;  /* 0x0000000000057886 */ /* 0x000fe200038e0100 */
[----:B------:R-:W0:Y:S01]  /*3160*/  S2R R0, SR_LANEID ;  /* 0x0000000000007919 */ /* 0x000e220000000000 */
[----:B------:R-:W-:-:S10]  /*3170*/  UFLO.U32 UR5, UR5 ;  /* 0x00000005000572bd */ /* 0x000fd400080e0000 */
[----:B------:R-:W-:-:S06]  /*3180*/  ULOP3.LUT UR4, URZ, UR4, URZ, 0x33, !UPT ;  /* 0x00000004ff047292 */ /* 0x000fcc000f8e33ff */
[----:B------:R-:W-:-:S04]  /*3190*/  IMAD.U32 R2, RZ, RZ, UR4 ;  /* 0x00000004ff027e24 */ /* 0x000fc8000f8e00ff */
[----:B------:R-:W1:Y:S02]  /*31a0*/  REDUX UR7, R2 ;  /* 0x00000000020773c4 */ /* 0x000e640000000000 */
[----:B------:R2:W-:Y:S01]  /*31b0*/  UTCATOMSWS.AND URZ, UR4 ;  /* 0x0000000400ff79e3 */ /* 0x0005e20008000000 */
[----:B0-----:R-:W-:Y:S01]  /*31c0*/  ISETP.EQ.U32.AND P0, PT, R0, UR5, PT ;  /* 0x0000000500007c0c */ /* 0x001fe2000bf02070 */
[----:B-1----:R-:W-:-:S12]  /*31d0*/  IMAD.U32 R0, RZ, RZ, UR7 ;  /* 0x00000007ff007e24 */ /* 0x002fd8000f8e00ff */
[----:B------:R2:W-:Y:S01]  /*31e0*/  @P0 ATOMS.AND RZ, [UR6], R0 ;  /* 0x00000000ffff098c */ /* 0x0005e2000a800006 */
[----:B------:R-:W-:Y:S05]  /*31f0*/  BRA `(.L_x_22) ;  /* 0x0000000000147947 */ /* 0x000fea0003800000 */
.L_x_24:
[----:B------:R-:W-:-:S07]  /*3200*/  MOV R2, 0x3220 ;  /* 0x0000322000027802 */ /* 0x000fce0000000f00 */
[----:B------:R-:W-:Y:S05]  /*3210*/  CALL.REL.NOINC `($__internal_0_$__cuda_sm10x_tcgen05_guardrail_trap_col_being_dealloced_not_returned_by_alloc) ;  /* 0x0000000000447944 */ /* 0x000fea0003c00000 */
[----:B------:R-:W-:Y:S05]  /*3220*/  BRA `(.L_x_22) ;  /* 0x0000000000087947 */ /* 0x000fea0003800000 */
.L_x_23:
[----:B------:R-:W-:-:S07]  /*3230*/  MOV R2, 0x3250 ;  /* 0x0000325000027802 */ /* 0x000fce0000000f00 */
[----:B------:R-:W-:Y:S05]  /*3240*/  CALL.REL.NOINC `($__internal_2_$__cuda_sm10x_tcgen05_guardrail_trap_unallocated_columns_being_dealloced) ;  /* 0x0000000000507944 */ /* 0x000fea0003c00000 */
.L_x_22:
[----:B------:R-:W-:Y:S01]  /*3250*/  NOP ;  /* 0x0000000000007918 */ /* 0x000fe20000000000 */
[----:B--2---:R-:W-:Y:S05]  /*3260*/  EXIT ;  /* 0x000000000000794d */ /* 0x004fea0003800000 */
.L_x_8:
[----:B------:R-:W1:Y:S02]  /*3270*/  SYNCS.PHASECHK.TRANS64.TRYWAIT P0, [UR12+0x1400], RZ ;  /* 0x001400ffff0075a7 */ /* 0x000e64000800110c */
[----:B-1----:R-:W-:Y:S05]  /*3280*/  @!P0 BRA `(.L_x_8) ;  /* 0xfffffffc00f88947 */ /* 0x002fea000383ffff */
[----:B------:R-:W-:Y:S05]  /*3290*/  BRA `(.L_x_7) ;  /* 0xffffffd800e87947 */ /* 0x000fea000383ffff */
.L_x_17:
[----:B------:R-:W2:Y:S02]  /*32a0*/  SYNCS.PHASECHK.TRANS64.TRYWAIT P1, [UR12+0x1c10], RZ ;  /* 0x001c10ffff0075a7 */ /* 0x000ea4000802110c */
[----:B--2---:R-:W-:Y:S05]  /*32b0*/  @!P1 BRA `(.L_x_17) ;  /* 0xfffffffc00f89947 */ /* 0x004fea000383ffff */
[----:B------:R-:W-:Y:S05]  /*32c0*/  BRA `(.L_x_25) ;  /* 0xffffffe8005c7947 */ /* 0x000fea000383ffff */
.L_x_18:
[----:B------:R-:W0:Y:S02]  /*32d0*/  SYNCS.PHASECHK.TRANS64.TRYWAIT P1, [UR35], R8 ;  /* 0x00000008ff0075a7 */ /* 0x000e240008021123 */
[----:B0-----:R-:W-:Y:S05]  /*32e0*/  @!P1 BRA `(.L_x_18) ;  /* 0xfffffffc00f89947 */ /* 0x001fea000383ffff */
[----:B------:R-:W-:Y:S05]  /*32f0*/  BRA `(.L_x_26) ;  /* 0xffffffec00707947 */ /* 0x000fea000383ffff */
.L_x_21:
[----:B------:R-:W0:Y:S02]  /*3300*/  SYNCS.PHASECHK.TRANS64.TRYWAIT P0, [UR35], R3 ;  /* 0x00000003ff0075a7 */ /* 0x000e240008001123 */
[----:B0-----:R-:W-:Y:S05]  /*3310*/  @!P0 BRA `(.L_x_21) ;  /* 0xfffffffc00f88947 */ /* 0x001fea000383ffff */
[----:B------:R-:W-:Y:S05]  /*3320*/  BRA `(.L_x_27) ;  /* 0xfffffff000747947 */ /* 0x000fea000383ffff */
        .weak           $__internal_0_$__cuda_sm10x_tcgen05_guardrail_trap_col_being_dealloced_not_returned_by_alloc
        .type           $__internal_0_$__cuda_sm10x_tcgen05_guardrail_trap_col_being_dealloced_not_returned_by_alloc,@function
        .size           $__internal_0_$__cuda_sm10x_tcgen05_guardrail_trap_col_being_dealloced_not_returned_by_alloc,($__internal_1_$__cuda_sm10x_tcgen05_guardrail_trap_phase_invalid_during_alloc - $__internal_0_$__cuda_sm10x_tcgen05_guardrail_trap_col_being_dealloced_not_returned_by_alloc)
$__internal_0_$__cuda_sm10x_tcgen05_guardrail_trap_col_being_dealloced_not_returned_by_alloc:
[----:B------:R-:W-:Y:S05]  /*3330*/  BPT.TRAP 0x1 ;  /* 0x000000040000795c */ /* 0x000fea0000300000 */
[----:B------:R-:W-:-:S04]  /*3340*/  IMAD.MOV.U32 R3, RZ, RZ, 0x0 ;  /* 0x00000000ff037424 */ /* 0x000fc800078e00ff */
[----:B------:R-:W-:Y:S05]  /*3350*/  RET.REL.NODEC R2 `(attn_fwd) ;  /* 0xffffffcc02287950 */ /* 0x000fea0003c3ffff */
        .weak           $__internal_1_$__cuda_sm10x_tcgen05_guardrail_trap_phase_invalid_during_alloc
        .type           $__internal_1_$__cuda_sm10x_tcgen05_guardrail_trap_phase_invalid_during_alloc,@function
        .size           $__internal_1_$__cuda_sm10x_tcgen05_guardrail_trap_phase_invalid_during_alloc,($__internal_2_$__cuda_sm10x_tcgen05_guardrail_trap_unallocated_columns_being_dealloced - $__internal_1_$__cuda_sm10x_tcgen05_guardrail_trap_phase_invalid_during_alloc)
$__internal_1_$__cuda_sm10x_tcgen05_guardrail_trap_phase_invalid_during_alloc:
[----:B------:R-:W-:Y:S05]  /*3360*/  BPT.TRAP 0x1 ;  /* 0x000000040000795c */ /* 0x000fea0000300000 */
[----:B------:R-:W-:-:S04]  /*3370*/  IMAD.MOV.U32 R3, RZ, RZ, 0x0 ;  /* 0x00000000ff037424 */ /* 0x000fc800078e00ff */
[----:B------:R-:W-:Y:S05]  /*3380*/  RET.REL.NODEC R2 `(attn_fwd) ;  /* 0xffffffcc021c7950 */ /* 0x000fea0003c3ffff */
        .weak           $__internal_2_$__cuda_sm10x_tcgen05_guardrail_trap_unallocated_columns_being_dealloced
        .type           $__internal_2_$__cuda_sm10x_tcgen05_guardrail_trap_unallocated_columns_being_dealloced,@function
        .size           $__internal_2_$__cuda_sm10x_tcgen05_guardrail_trap_unallocated_columns_being_dealloced,(.L_x_31 - $__internal_2_$__cuda_sm10x_tcgen05_guardrail_trap_unallocated_columns_being_dealloced)
$__internal_2_$__cuda_sm10x_tcgen05_guardrail_trap_unallocated_columns_being_dealloced:
[----:B------:R-:W-:Y:S05]  /*3390*/  BPT.TRAP 0x1 ;  /* 0x000000040000795c */ /* 0x000fea0000300000 */
[----:B------:R-:W-:-:S04]  /*33a0*/  IMAD.MOV.U32 R3, RZ, RZ, 0x0 ;  /* 0x00000000ff037424 */ /* 0x000fc800078e00ff */
[----:B------:R-:W-:Y:S05]  /*33b0*/  RET.REL.NODEC R2 `(attn_fwd) ;  /* 0xffffffcc02107950 */ /* 0x000fea0003c3ffff */
.L_x_28:
[----:B------:R-:W-:-:S00]  /*33c0*/  BRA `(.L_x_28) ;  /* 0xfffffffc00fc7947 */ /* 0x000fc0000383ffff */
[----:B------:R-:W-:-:S00]  /*33d0*/  NOP ;  /* 0x0000000000007918 */ /* 0x000fc00000000000 */
        /* <DEDUP_REMOVED lines=10> */
.L_x_31:


//--------------------- .nv.global.init           --------------------------
	.section	.nv.global.init,"aw",@progbits
.nv.global.init:
	.type		_$_str,@object
	.size		_$_str,(.L_3 - _$_str)
_$_str:
        /*0000*/ 	.byte	0x5f, 0x5f, 0x43, 0x55, 0x44, 0x41, 0x5f, 0x46, 0x54, 0x5a, 0x00
.L_3:


//--------------------- .nv.shared.attn_fwd       --------------------------
	.section	.nv.shared.attn_fwd,"aw",@nobits
	.sectionflags	@""
	.align	16
	.zero		1024


//--------------------- .nv.shared.reserved.0     --------------------------
	.section	.nv.shared.reserved.0,"aw",@nobits
	.align	8
	.weak		__nv_reservedSMEM_offset_0_alias
	.size		__nv_reservedSMEM_offset_0_alias, 0, 64
	.other		__nv_reservedSMEM_offset_0_alias,@"STO_CUDA_RESERVED_SHARED STV_DEFAULT"
__nv_reservedSMEM_offset_0_alias:
	.zero		0
.nv.shared.reserved.0:
	.zero		64
	.weak		__nv_reservedSMEM_allocation_phase
	.type		__nv_reservedSMEM_allocation_phase,@object
	.size		__nv_reservedSMEM_allocation_phase,(.L_0 - __nv_reservedSMEM_allocation_phase)
__nv_reservedSMEM_allocation_phase:
	.zero		1
.L_0:
	.zero		7
	.weak		__nv_reservedSMEM_devtool_atexit_pc
	.type		__nv_reservedSMEM_devtool_atexit_pc,@object
	.size		__nv_reservedSMEM_devtool_atexit_pc,(__nv_reservedSMEM_allocation_mask - __nv_reservedSMEM_devtool_atexit_pc)
__nv_reservedSMEM_devtool_atexit_pc:
	.zero		8
	.weak		__nv_reservedSMEM_allocation_mask
	.type		__nv_reservedSMEM_allocation_mask,@object
	.size		__nv_reservedSMEM_allocation_mask,(.L_2 - __nv_reservedSMEM_allocation_mask)
__nv_reservedSMEM_allocation_mask:
	.zero		4
.L_2:


//--------------------- .nv.constant0.attn_fwd    --------------------------
	.section	.nv.constant0.attn_fwd,"a",@progbits
	.sectionflags	@""
	.align	4
.nv.constant0.attn_fwd:
	.zero		1032


//--------------------- SYMBOLS --------------------------

	.type		.nv.reservedSmem.offset0,@object
	.size		.nv.reservedSmem.offset0,0x4
	.type		.nv.reservedSmem.cap,@object
	.size		.nv.reservedSmem.cap,0x4
